	.target	sm_90a

	.elftype	@"ET_EXEC"


//--------------------- .note.nv.tkinfo           --------------------------
	.section	.note.nv.tkinfo,"",@"SHT_NOTE"
	.sectionflags	@"SHF_NOTE_NV_TKINFO"
	.tkinfo
        /*0018*/ 	.word	0x00000002
        /*0030*/ 	.string	""
        /*0030*/ 	.string	"ptxas"
        /*0030*/ 	.string	"Cuda compilation tools, release 13.0, V13.0.88"
        /*0030*/ 	.string	"Build cuda_13.0.r13.0/compiler.36424714_0"
        /*0030*/ 	.string	"-arch sm_90a -m 64 "



//--------------------- .note.nv.cuinfo           --------------------------
	.section	.note.nv.cuinfo,"",@"SHT_NOTE"
	.sectionflags	@"SHF_NOTE_NV_CUINFO"
        /*0018*/ 	.short	0x0002
        /*001a*/ 	.short	0x005a
        /*001c*/ 	.short	0x0082
	.zero		2


//--------------------- .nv.info                  --------------------------
	.section	.nv.info,"",@"SHT_CUDA_INFO"
	.align	4


	//----- nvinfo : EIATTR_REGCOUNT
	.align		4
        /*0000*/ 	.byte	0x04, 0x2f
        /*0002*/ 	.short	(.L_15 - .L_14)
	.align		4
.L_14:
        /*0004*/ 	.word	index@(_ZN7cutlass13device_kernelINS_4gemm6kernel13GemmUniversalIN4cute5tupleIJiiiiEEENS1_10collective13CollectiveMmaINS1_34MainloopSm90TmaGmmaWarpSpecializedILi7ENS5_IJNS4_1CILi2EEENSA_ILi1EEESC_EEENS1_35KernelTmaWarpSpecializedCooperativeEEENS5_IJNSA_ILi128EEESG_NSA_ILi32EEEEEENS_10tfloat32_tENS5_IJlSC_lEEESJ_SK_NS4_8TiledMMAINS4_8MMA_AtomIJNS4_4SM904GMMA30MMA_64x128x8_F32TF32TF32_SS_TNILNSO_7ScaleInE1ELSQ_1EEEEEENS4_6LayoutISD_NS5_IJSC_NSA_ILi0EEESU_EEEEENS5_IJNS4_10UnderscoreESX_SX_EEEEENS4_13SM90_TMA_LOADENS4_14ComposedLayoutINS4_7SwizzleILi3ELi4ELi3EEENS4_18smem_ptr_flag_bitsILi32EEENST_INS5_IJNSA_ILi8EEESH_EEENS5_IJSH_SC_EEEEEEEvNS4_8identityENS4_23SM90_TMA_LOAD_MULTICASTES1A_vS1B_EENS_8epilogue10collective6detail29Sm90TmaWarpSpecializedAdapterINS1F_15DefaultEpilogueISJ_SK_SK_NS1E_6thread17LinearCombinationISJ_Li1EffLNS1J_9ScaleType4KindE0ELNS_15FloatRoundStyleE2ESJ_EENS1_15EpilogueDefaultEEEEEvvEEEEvNT_6ParamsE)
        /*0008*/ 	.word	0x000000a8


	//----- nvinfo : EIATTR_FRAME_SIZE
	.align		4
.L_15:
        /*000c*/ 	.byte	0x04, 0x11
        /*000e*/ 	.short	(.L_17 - .L_16)
	.align		4
.L_16:
        /*0010*/ 	.word	index@(_ZN7cutlass13device_kernelINS_4gemm6kernel13GemmUniversalIN4cute5tupleIJiiiiEEENS1_10collective13CollectiveMmaINS1_34MainloopSm90TmaGmmaWarpSpecializedILi7ENS5_IJNS4_1CILi2EEENSA_ILi1EEESC_EEENS1_35KernelTmaWarpSpecializedCooperativeEEENS5_IJNSA_ILi128EEESG_NSA_ILi32EEEEEENS_10tfloat32_tENS5_IJlSC_lEEESJ_SK_NS4_8TiledMMAINS4_8MMA_AtomIJNS4_4SM904GMMA30MMA_64x128x8_F32TF32TF32_SS_TNILNSO_7ScaleInE1ELSQ_1EEEEEENS4_6LayoutISD_NS5_IJSC_NSA_ILi0EEESU_EEEEENS5_IJNS4_10UnderscoreESX_SX_EEEEENS4_13SM90_TMA_LOADENS4_14ComposedLayoutINS4_7SwizzleILi3ELi4ELi3EEENS4_18smem_ptr_flag_bitsILi32EEENST_INS5_IJNSA_ILi8EEESH_EEENS5_IJSH_SC_EEEEEEEvNS4_8identityENS4_23SM90_TMA_LOAD_MULTICASTES1A_vS1B_EENS_8epilogue10collective6detail29Sm90TmaWarpSpecializedAdapterINS1F_15DefaultEpilogueISJ_SK_SK_NS1E_6thread17LinearCombinationISJ_Li1EffLNS1J_9ScaleType4KindE0ELNS_15FloatRoundStyleE2ESJ_EENS1_15EpilogueDefaultEEEEEvvEEEEvNT_6ParamsE)
        /*0014*/ 	.word	0x00000000


	//----- nvinfo : EIATTR_MIN_STACK_SIZE
	.align		4
.L_17:
        /*0018*/ 	.byte	0x04, 0x12
        /*001a*/ 	.short	(.L_19 - .L_18)
	.align		4
.L_18:
        /*001c*/ 	.word	index@(_ZN7cutlass13device_kernelINS_4gemm6kernel13GemmUniversalIN4cute5tupleIJiiiiEEENS1_10collective13CollectiveMmaINS1_34MainloopSm90TmaGmmaWarpSpecializedILi7ENS5_IJNS4_1CILi2EEENSA_ILi1EEESC_EEENS1_35KernelTmaWarpSpecializedCooperativeEEENS5_IJNSA_ILi128EEESG_NSA_ILi32EEEEEENS_10tfloat32_tENS5_IJlSC_lEEESJ_SK_NS4_8TiledMMAINS4_8MMA_AtomIJNS4_4SM904GMMA30MMA_64x128x8_F32TF32TF32_SS_TNILNSO_7ScaleInE1ELSQ_1EEEEEENS4_6LayoutISD_NS5_IJSC_NSA_ILi0EEESU_EEEEENS5_IJNS4_10UnderscoreESX_SX_EEEEENS4_13SM90_TMA_LOADENS4_14ComposedLayoutINS4_7SwizzleILi3ELi4ELi3EEENS4_18smem_ptr_flag_bitsILi32EEENST_INS5_IJNSA_ILi8EEESH_EEENS5_IJSH_SC_EEEEEEEvNS4_8identityENS4_23SM90_TMA_LOAD_MULTICASTES1A_vS1B_EENS_8epilogue10collective6detail29Sm90TmaWarpSpecializedAdapterINS1F_15DefaultEpilogueISJ_SK_SK_NS1E_6thread17LinearCombinationISJ_Li1EffLNS1J_9ScaleType4KindE0ELNS_15FloatRoundStyleE2ESJ_EENS1_15EpilogueDefaultEEEEEvvEEEEvNT_6ParamsE)
        /*0020*/ 	.word	0x00000000
.L_19:


//--------------------- .nv.compat                --------------------------
	.section	.nv.compat,"",@"SHT_CUDA_COMPAT_INFO"
	.align	4
        /*0000*/ 	.byte	0x02, 0x09, 0x01, 0x00, 0x02, 0x02, 0x04, 0x00, 0x02, 0x05, 0x05, 0x00, 0x03, 0x07, 0x01, 0x01
        /*0010*/ 	.byte	0x02, 0x03, 0x01, 0x00, 0x02, 0x06, 0x01, 0x00, 0x04, 0x0b, 0x08, 0x00, 0x00, 0x00, 0x00, 0x00
        /*0020*/ 	.byte	0x00, 0x00, 0x00, 0x00


//--------------------- .nv.info._ZN7cutlass13device_kernelINS_4gemm6kernel13GemmUniversalIN4cute5tupleIJiiiiEEENS1_10collective13CollectiveMmaINS1_34MainloopSm90TmaGmmaWarpSpecializedILi7ENS5_IJNS4_1CILi2EEENSA_ILi1EEESC_EEENS1_35KernelTmaWarpSpecializedCooperativeEEENS5_IJNSA_ILi128EEESG_NSA_ILi32EEEEEENS_10tfloat32_tENS5_IJlSC_lEEESJ_SK_NS4_8TiledMMAINS4_8MMA_AtomIJNS4_4SM904GMMA30MMA_64x128x8_F32TF32TF32_SS_TNILNSO_7ScaleInE1ELSQ_1EEEEEENS4_6LayoutISD_NS5_IJSC_NSA_ILi0EEESU_EEEEENS5_IJNS4_10UnderscoreESX_SX_EEEEENS4_13SM90_TMA_LOADENS4_14ComposedLayoutINS4_7SwizzleILi3ELi4ELi3EEENS4_18smem_ptr_flag_bitsILi32EEENST_INS5_IJNSA_ILi8EEESH_EEENS5_IJSH_SC_EEEEEEEvNS4_8identityENS4_23SM90_TMA_LOAD_MULTICASTES1A_vS1B_EENS_8epilogue10collective6detail29Sm90TmaWarpSpecializedAdapterINS1F_15DefaultEpilogueISJ_SK_SK_NS1E_6thread17LinearCombinationISJ_Li1EffLNS1J_9ScaleType4KindE0ELNS_15FloatRoundStyleE2ESJ_EENS1_15EpilogueDefaultEEEEEvvEEEEvNT_6ParamsE --------------------------
	.section	.nv.info._ZN7cutlass13device_kernelINS_4gemm6kernel13GemmUniversalIN4cute5tupleIJiiiiEEENS1_10collective13CollectiveMmaINS1_34MainloopSm90TmaGmmaWarpSpecializedILi7ENS5_IJNS4_1CILi2EEENSA_ILi1EEESC_EEENS1_35KernelTmaWarpSpecializedCooperativeEEENS5_IJNSA_ILi128EEESG_NSA_ILi32EEEEEENS_10tfloat32_tENS5_IJlSC_lEEESJ_SK_NS4_8TiledMMAINS4_8MMA_AtomIJNS4_4SM904GMMA30MMA_64x128x8_F32TF32TF32_SS_TNILNSO_7ScaleInE1ELSQ_1EEEEEENS4_6LayoutISD_NS5_IJSC_NSA_ILi0EEESU_EEEEENS5_IJNS4_10UnderscoreESX_SX_EEEEENS4_13SM90_TMA_LOADENS4_14ComposedLayoutINS4_7SwizzleILi3ELi4ELi3EEENS4_18smem_ptr_flag_bitsILi32EEENST_INS5_IJNSA_ILi8EEESH_EEENS5_IJSH_SC_EEEEEEEvNS4_8identityENS4_23SM90_TMA_LOAD_MULTICASTES1A_vS1B_EENS_8epilogue10collective6detail29Sm90TmaWarpSpecializedAdapterINS1F_15DefaultEpilogueISJ_SK_SK_NS1E_6thread17LinearCombinationISJ_Li1EffLNS1J_9ScaleType4KindE0ELNS_15FloatRoundStyleE2ESJ_EENS1_15EpilogueDefaultEEEEEvvEEEEvNT_6ParamsE,"",@"SHT_CUDA_INFO"
	.sectionflags	@""
	.align	4


	//----- nvinfo : EIATTR_CUDA_API_VERSION
	.align		4
        /*0000*/ 	.byte	0x04, 0x37
        /*0002*/ 	.short	(.L_21 - .L_20)
.L_20:
        /*0004*/ 	.word	0x00000082


	//----- nvinfo : EIATTR_KPARAM_INFO
	.align		4
.L_21:
        /*0008*/ 	.byte	0x04, 0x17
        /*000a*/ 	.short	(.L_23 - .L_22)
.L_22:
        /*000c*/ 	.word	0x00000000
        /*0010*/ 	.short	0x0000
        /*0012*/ 	.short	0x0070
        /*0014*/ 	.byte	0x00, 0xf0, 0x01, 0x10


	//----- nvinfo : EIATTR_SPARSE_MMA_MASK
	.align		4
.L_23:
        /*0018*/ 	.byte	0x03, 0x50
        /*001a*/ 	.short	0x0000


	//----- nvinfo : EIATTR_MAXREG_COUNT
	.align		4
        /*001c*/ 	.byte	0x03, 0x1b
        /*001e*/ 	.short	0x00a8


	//----- nvinfo : EIATTR_NUM_BARRIERS
	.align		4
        /*0020*/ 	.byte	0x02, 0x4c
        /*0022*/ 	.byte	0x01
	.zero		1


	//----- nvinfo : EIATTR_EXTERNS
	.align		4
        /*0024*/ 	.byte	0x04, 0x0f
        /*0026*/ 	.short	(.L_25 - .L_24)


	//   ....[0]....
	.align		4
.L_24:
        /*0028*/ 	.word	index@(__assertfail)


	//----- nvinfo : EIATTR_MERCURY_ISA_VERSION
	.align		4
.L_25:
        /*002c*/ 	.byte	0x03, 0x5f
        /*002e*/ 	.short	0x0101


	//----- nvinfo : EIATTR_INT_WARP_WIDE_INSTR_OFFSETS
	.align		4
        /*0030*/ 	.byte	0x04, 0x31
        /*0032*/ 	.short	(.L_27 - .L_26)


	//   ....[0]....
.L_26:
        /*0034*/ 	.word	0x000004e0


	//   ....[1]....
        /*0038*/ 	.word	0x00000510


	//   ....[2]....
        /*003c*/ 	.word	0x000006b0


	//----- nvinfo : EIATTR_COOP_GROUP_MASK_REGIDS
	.align		4
.L_27:
        /*0040*/ 	.byte	0x04, 0x29
        /*0042*/ 	.short	(.L_29 - .L_28)


	//   ....[0]....
.L_28:
        /*0044*/ 	.word	0xffffffff


	//   ....[1]....
        /*0048*/ 	.word	0xffffffff


	//   ....[2]....
        /*004c*/ 	.word	0xffffffff


	//   ....[3]....
        /*0050*/ 	.word	0xffffffff


	//   ....[4]....
        /*0054*/ 	.word	0xffffffff


	//   ....[5]....
        /*0058*/ 	.word	0xffffffff


	//----- nvinfo : EIATTR_COOP_GROUP_INSTR_OFFSETS
	.align		4
.L_29:
        /*005c*/ 	.byte	0x04, 0x28
        /*005e*/ 	.short	(.L_31 - .L_30)


	//   ....[0]....
.L_30:
        /*0060*/ 	.word	0x00000060


	//   ....[1]....
        /*0064*/ 	.word	0x00000070


	//   ....[2]....
        /*0068*/ 	.word	0x00000130


	//   ....[3]....
        /*006c*/ 	.word	0x00000330


	//   ....[4]....
        /*0070*/ 	.word	0x00000860


	//   ....[5]....
        /*0074*/ 	.word	0x000014e0


	//----- nvinfo : EIATTR_REG_RECONFIG
	.align		4
.L_31:
        /*0078*/ 	.byte	0x01, 0x54
	.zero		2


	//----- nvinfo : EIATTR_SYSCALL_OFFSETS
	.align		4
        /*007c*/ 	.byte	0x04, 0x46
        /*007e*/ 	.short	(.L_33 - .L_32)


	//   ....[0]....
.L_32:
        /*0080*/ 	.word	0x000016d0


	//----- nvinfo : EIATTR_MBARRIER_INSTR_OFFSETS
	.align		4
.L_33:
        /*0084*/ 	.byte	0x04, 0x39
        /*0086*/ 	.short	(.L_35 - .L_34)


	//   ....[0]....
.L_34:
        /*0088*/ 	.word	0x00000230
        /*008c*/ 	.word	0x000000ff
        /*0090*/ 	.word	0x00000000
        /*0094*/ 	.short	0x0100
        /*0096*/ 	.byte	0x08
	.zero		1


	//   ....[1]....
        /*0098*/ 	.word	0x00000240
        /*009c*/ 	.word	0x000000ff
        /*00a0*/ 	.word	0x00000038
        /*00a4*/ 	.short	0x0100
        /*00a6*/ 	.byte	0x08
	.zero		1


	//   ....[2]....
        /*00a8*/ 	.word	0x00000250
        /*00ac*/ 	.word	0x000000ff
        /*00b0*/ 	.word	0x00000008
        /*00b4*/ 	.short	0x0100
        /*00b6*/ 	.byte	0x08
	.zero		1


	//   ....[3]....
        /*00b8*/ 	.word	0x00000260
        /*00bc*/ 	.word	0x000000ff
        /*00c0*/ 	.word	0x00000040
        /*00c4*/ 	.short	0x0100
        /*00c6*/ 	.byte	0x08
	.zero		1


	//   ....[4]....
        /*00c8*/ 	.word	0x00000270
        /*00cc*/ 	.word	0x000000ff
        /*00d0*/ 	.word	0x00000010
        /*00d4*/ 	.short	0x0100
        /*00d6*/ 	.byte	0x08
	.zero		1


	//   ....[5]....
        /*00d8*/ 	.word	0x00000280
        /*00dc*/ 	.word	0x000000ff
        /*00e0*/ 	.word	0x00000048
        /*00e4*/ 	.short	0x0100
        /*00e6*/ 	.byte	0x08
	.zero		1


	//   ....[6]....
        /*00e8*/ 	.word	0x00000290
        /*00ec*/ 	.word	0x000000ff
        /*00f0*/ 	.word	0x00000018
        /*00f4*/ 	.short	0x0100
        /*00f6*/ 	.byte	0x08
	.zero		1


	//   ....[7]....
        /*00f8*/ 	.word	0x000002a0
        /*00fc*/ 	.word	0x000000ff
        /*0100*/ 	.word	0x00000050
        /*0104*/ 	.short	0x0100
        /*0106*/ 	.byte	0x08
	.zero		1


	//   ....[8]....
        /*0108*/ 	.word	0x000002b0
        /*010c*/ 	.word	0x000000ff
        /*0110*/ 	.word	0x00000020
        /*0114*/ 	.short	0x0100
        /*0116*/ 	.byte	0x08
	.zero		1


	//   ....[9]....
        /*0118*/ 	.word	0x000002c0
        /*011c*/ 	.word	0x000000ff
        /*0120*/ 	.word	0x00000058
        /*0124*/ 	.short	0x0100
        /*0126*/ 	.byte	0x08
	.zero		1


	//   ....[10]....
        /*0128*/ 	.word	0x000002d0
        /*012c*/ 	.word	0x000000ff
        /*0130*/ 	.word	0x00000028
        /*0134*/ 	.short	0x0100
        /*0136*/ 	.byte	0x08
	.zero		1


	//   ....[11]....
        /*0138*/ 	.word	0x000002e0
        /*013c*/ 	.word	0x000000ff
        /*0140*/ 	.word	0x00000060
        /*0144*/ 	.short	0x0100
        /*0146*/ 	.byte	0x08
	.zero		1


	//   ....[12]....
        /*0148*/ 	.word	0x000002f0
        /*014c*/ 	.word	0x000000ff
        /*0150*/ 	.word	0x00000030
        /*0154*/ 	.short	0x0100
        /*0156*/ 	.byte	0x08
	.zero		1


	//   ....[13]....
        /*0158*/ 	.word	0x00000300
        /*015c*/ 	.word	0x000000ff
        /*0160*/ 	.word	0x00000068
        /*0164*/ 	.short	0x0100
        /*0166*/ 	.byte	0x08
	.zero		1


	//   ....[14]....
        /*0168*/ 	.word	0x00000740
        /*016c*/ 	.word	0x000000ff
        /*0170*/ 	.word	0x00000080
        /*0174*/ 	.short	0x0100
        /*0176*/ 	.byte	0x06
	.zero		1


	//   ....[15]....
        /*0178*/ 	.word	0x000007e0
        /*017c*/ 	.word	0x000000ff
        /*0180*/ 	.word	0x00000088
        /*0184*/ 	.short	0x0100
        /*0186*/ 	.byte	0x06
	.zero		1


	//   ....[16]....
        /*0188*/ 	.word	0x00001790
        /*018c*/ 	.word	0x00000003
        /*0190*/ 	.word	0x00000000
        /*0194*/ 	.short	0x010a
        /*0196*/ 	.byte	0x3f
	.zero		1


	//   ....[17]....
        /*0198*/ 	.word	0x000017f0
        /*019c*/ 	.word	0x00000003
        /*01a0*/ 	.word	0x00000000
        /*01a4*/ 	.short	0x010a
        /*01a6*/ 	.byte	0x3f
	.zero		1


	//   ....[18]....
        /*01a8*/ 	.word	0x00001b70
        /*01ac*/ 	.word	0x00000005
        /*01b0*/ 	.word	0x00000000
        /*01b4*/ 	.short	0x010a
        /*01b6*/ 	.byte	0x3f
	.zero		1


	//   ....[19]....
        /*01b8*/ 	.word	0x00001bb0
        /*01bc*/ 	.word	0x00000005
        /*01c0*/ 	.word	0x00000000
        /*01c4*/ 	.short	0x010a
        /*01c6*/ 	.byte	0x3f
	.zero		1


	//   ....[20]....
        /*01c8*/ 	.word	0x00001e10
        /*01cc*/ 	.word	0x00000004
        /*01d0*/ 	.word	0x00000000
        /*01d4*/ 	.short	0x0101
        /*01d6*/ 	.byte	0x3f
	.zero		1


	//   ....[21]....
        /*01d8*/ 	.word	0x00002030
        /*01dc*/ 	.word	0x00000000
        /*01e0*/ 	.word	0x00000000
        /*01e4*/ 	.short	0x0101
        /*01e6*/ 	.byte	0x3f
	.zero		1


	//   ....[22]....
        /*01e8*/ 	.word	0x00007170
        /*01ec*/ 	.word	0x00000017
        /*01f0*/ 	.word	0x00000038
        /*01f4*/ 	.short	0x010a
        /*01f6*/ 	.byte	0x3f
	.zero		1


	//   ....[23]....
        /*01f8*/ 	.word	0x00007560
        /*01fc*/ 	.word	0x00000006
        /*0200*/ 	.word	0x00000088
        /*0204*/ 	.short	0x0101
        /*0206*/ 	.byte	0x3f
	.zero		1


	//   ....[24]....
        /*0208*/ 	.word	0x00007c60
        /*020c*/ 	.word	0x00000007
        /*0210*/ 	.word	0x00000000
        /*0214*/ 	.short	0x010a
        /*0216*/ 	.byte	0x3f
	.zero		1


	//   ....[25]....
        /*0218*/ 	.word	0x00007ce0
        /*021c*/ 	.word	0x00000006
        /*0220*/ 	.word	0x00000000
        /*0224*/ 	.short	0x010a
        /*0226*/ 	.byte	0x3f
	.zero		1


	//   ....[26]....
        /*0228*/ 	.word	0x00007d70
        /*022c*/ 	.word	0x00000007
        /*0230*/ 	.word	0x00000000
        /*0234*/ 	.short	0x010a
        /*0236*/ 	.byte	0x3f
	.zero		1


	//   ....[27]....
        /*0238*/ 	.word	0x00007e00
        /*023c*/ 	.word	0x00000006
        /*0240*/ 	.word	0x00000000
        /*0244*/ 	.short	0x010a
        /*0246*/ 	.byte	0x3f
	.zero		1


	//   ....[28]....
        /*0248*/ 	.word	0x00007e90
        /*024c*/ 	.word	0x00000007
        /*0250*/ 	.word	0x00000000
        /*0254*/ 	.short	0x010a
        /*0256*/ 	.byte	0x3f
	.zero		1


	//   ....[29]....
        /*0258*/ 	.word	0x00007f20
        /*025c*/ 	.word	0x00000006
        /*0260*/ 	.word	0x00000000
        /*0264*/ 	.short	0x010a
        /*0266*/ 	.byte	0x3f
	.zero		1


	//   ....[30]....
        /*0268*/ 	.word	0x00007fb0
        /*026c*/ 	.word	0x00000005
        /*0270*/ 	.word	0x00000000
        /*0274*/ 	.short	0x010a
        /*0276*/ 	.byte	0x3f
	.zero		1


	//   ....[31]....
        /*0278*/ 	.word	0x00008010
        /*027c*/ 	.word	0x00000003
        /*0280*/ 	.word	0x00000000
        /*0284*/ 	.short	0x010a
        /*0286*/ 	.byte	0x3f
	.zero		1


	//   ....[32]....
        /*0288*/ 	.word	0x00008060
        /*028c*/ 	.word	0x00000005
        /*0290*/ 	.word	0x00000000
        /*0294*/ 	.short	0x010a
        /*0296*/ 	.byte	0x3f
	.zero		1


	//   ....[33]....
        /*0298*/ 	.word	0x00008130
        /*029c*/ 	.word	0x00000017
        /*02a0*/ 	.word	0x00000038
        /*02a4*/ 	.short	0x010a
        /*02a6*/ 	.byte	0x3f
	.zero		1


	//   ....[34]....
        /*02a8*/ 	.word	0x00008200
        /*02ac*/ 	.word	0x00000007
        /*02b0*/ 	.word	0x00000000
        /*02b4*/ 	.short	0x010a
        /*02b6*/ 	.byte	0x3f
	.zero		1


	//   ....[35]....
        /*02b8*/ 	.word	0x00008250
        /*02bc*/ 	.word	0x00000006
        /*02c0*/ 	.word	0x00000000
        /*02c4*/ 	.short	0x010a
        /*02c6*/ 	.byte	0x3f
	.zero		1


	//   ....[36]....
        /*02c8*/ 	.word	0x000082a0
        /*02cc*/ 	.word	0x00000007
        /*02d0*/ 	.word	0x00000000
        /*02d4*/ 	.short	0x010a
        /*02d6*/ 	.byte	0x3f
	.zero		1


	//   ....[37]....
        /*02d8*/ 	.word	0x000082f0
        /*02dc*/ 	.word	0x00000006
        /*02e0*/ 	.word	0x00000000
        /*02e4*/ 	.short	0x010a
        /*02e6*/ 	.byte	0x3f
	.zero		1


	//   ....[38]....
        /*02e8*/ 	.word	0x00008340
        /*02ec*/ 	.word	0x00000007
        /*02f0*/ 	.word	0x00000000
        /*02f4*/ 	.short	0x010a
        /*02f6*/ 	.byte	0x3f
	.zero		1


	//   ....[39]....
        /*02f8*/ 	.word	0x00008390
        /*02fc*/ 	.word	0x00000006
        /*0300*/ 	.word	0x00000000
        /*0304*/ 	.short	0x010a
        /*0306*/ 	.byte	0x3f
	.zero		1


	//----- nvinfo : EIATTR_NUM_MBARRIERS
	.align		4
.L_35:
        /*0308*/ 	.byte	0x03, 0x38
        /*030a*/ 	.short	0x0010


	//----- nvinfo : EIATTR_EXIT_INSTR_OFFSETS
	.align		4
        /*030c*/ 	.byte	0x04, 0x1c
        /*030e*/ 	.short	(.L_37 - .L_36)


	//   ....[0]....
.L_36:
        /*0310*/ 	.word	0x00000a30


	//   ....[1]....
        /*0314*/ 	.word	0x00001240


	//   ....[2]....
        /*0318*/ 	.word	0x000068f0


	//   ....[3]....
        /*031c*/ 	.word	0x00006e50


	//   ....[4]....
        /*0320*/ 	.word	0x00008000


	//----- nvinfo : EIATTR_MAX_THREADS
	.align		4
.L_37:
        /*0324*/ 	.byte	0x04, 0x05
        /*0326*/ 	.short	(.L_39 - .L_38)
.L_38:
        /*0328*/ 	.word	0x00000180
        /*032c*/ 	.word	0x00000001
        /*0330*/ 	.word	0x00000001


	//----- nvinfo : EIATTR_CRS_STACK_SIZE
	.align		4
.L_39:
        /*0334*/ 	.byte	0x04, 0x1e
        /*0336*/ 	.short	(.L_41 - .L_40)
.L_40:
        /*0338*/ 	.word	0x00000000


	//----- nvinfo : EIATTR_CBANK_PARAM_SIZE
	.align		4
.L_41:
        /*033c*/ 	.byte	0x03, 0x19
        /*033e*/ 	.short	0x0470


	//----- nvinfo : EIATTR_PARAM_CBANK
	.align		4
        /*0340*/ 	.byte	0x04, 0x0a
        /*0342*/ 	.short	(.L_43 - .L_42)
	.align		4
.L_42:
        /*0344*/ 	.word	index@(.nv.constant0._ZN7cutlass13device_kernelINS_4gemm6kernel13GemmUniversalIN4cute5tupleIJiiiiEEENS1_10collective13CollectiveMmaINS1_34MainloopSm90TmaGmmaWarpSpecializedILi7ENS5_IJNS4_1CILi2EEENSA_ILi1EEESC_EEENS1_35KernelTmaWarpSpecializedCooperativeEEENS5_IJNSA_ILi128EEESG_NSA_ILi32EEEEEENS_10tfloat32_tENS5_IJlSC_lEEESJ_SK_NS4_8TiledMMAINS4_8MMA_AtomIJNS4_4SM904GMMA30MMA_64x128x8_F32TF32TF32_SS_TNILNSO_7ScaleInE1ELSQ_1EEEEEENS4_6LayoutISD_NS5_IJSC_NSA_ILi0EEESU_EEEEENS5_IJNS4_10UnderscoreESX_SX_EEEEENS4_13SM90_TMA_LOADENS4_14ComposedLayoutINS4_7SwizzleILi3ELi4ELi3EEENS4_18smem_ptr_flag_bitsILi32EEENST_INS5_IJNSA_ILi8EEESH_EEENS5_IJSH_SC_EEEEEEEvNS4_8identityENS4_23SM90_TMA_LOAD_MULTICASTES1A_vS1B_EENS_8epilogue10collective6detail29Sm90TmaWarpSpecializedAdapterINS1F_15DefaultEpilogueISJ_SK_SK_NS1E_6thread17LinearCombinationISJ_Li1EffLNS1J_9ScaleType4KindE0ELNS_15FloatRoundStyleE2ESJ_EENS1_15EpilogueDefaultEEEEEvvEEEEvNT_6ParamsE)
        /*0348*/ 	.short	0x0210
        /*034a*/ 	.short	0x0470


	//----- nvinfo : EIATTR_SW_WAR
	.align		4
.L_43:
        /*034c*/ 	.byte	0x04, 0x36
        /*034e*/ 	.short	(.L_45 - .L_44)
.L_44:
        /*0350*/ 	.word	0x00000008
.L_45:


//--------------------- .nv.callgraph             --------------------------
	.section	.nv.callgraph,"",@"SHT_CUDA_CALLGRAPH"
	.align	4
	.sectionentsize	8
	.align		4
        /*0000*/ 	.word	0x00000000
	.align		4
        /*0004*/ 	.word	0xffffffff
	.align		4
        /*0008*/ 	.word	index@(_ZN7cutlass13device_kernelINS_4gemm6kernel13GemmUniversalIN4cute5tupleIJiiiiEEENS1_10collective13CollectiveMmaINS1_34MainloopSm90TmaGmmaWarpSpecializedILi7ENS5_IJNS4_1CILi2EEENSA_ILi1EEESC_EEENS1_35KernelTmaWarpSpecializedCooperativeEEENS5_IJNSA_ILi128EEESG_NSA_ILi32EEEEEENS_10tfloat32_tENS5_IJlSC_lEEESJ_SK_NS4_8TiledMMAINS4_8MMA_AtomIJNS4_4SM904GMMA30MMA_64x128x8_F32TF32TF32_SS_TNILNSO_7ScaleInE1ELSQ_1EEEEEENS4_6LayoutISD_NS5_IJSC_NSA_ILi0EEESU_EEEEENS5_IJNS4_10UnderscoreESX_SX_EEEEENS4_13SM90_TMA_LOADENS4_14ComposedLayoutINS4_7SwizzleILi3ELi4ELi3EEENS4_18smem_ptr_flag_bitsILi32EEENST_INS5_IJNSA_ILi8EEESH_EEENS5_IJSH_SC_EEEEEEEvNS4_8identityENS4_23SM90_TMA_LOAD_MULTICASTES1A_vS1B_EENS_8epilogue10collective6detail29Sm90TmaWarpSpecializedAdapterINS1F_15DefaultEpilogueISJ_SK_SK_NS1E_6thread17LinearCombinationISJ_Li1EffLNS1J_9ScaleType4KindE0ELNS_15FloatRoundStyleE2ESJ_EENS1_15EpilogueDefaultEEEEEvvEEEEvNT_6ParamsE)
	.align		4
        /*000c*/ 	.word	index@(__assertfail)
	.align		4
        /*0010*/ 	.word	0x00000000
	.align		4
        /*0014*/ 	.word	0xfffffffe
	.align		4
        /*0018*/ 	.word	0x00000000
	.align		4
        /*001c*/ 	.word	0xfffffffd
	.align		4
        /*0020*/ 	.word	0x00000000
	.align		4
        /*0024*/ 	.word	0xfffffffc


//--------------------- .nv.constant4             --------------------------
	.section	.nv.constant4,"a",@progbits
	.align	8
	.align		8
.nv.constant4:
        /*0000*/ 	.dword	__assertfail
	.align		8
        /*0008*/ 	.dword	__unnamed_1
	.align		8
        /*0010*/ 	.dword	_ZN40_INTERNAL_0c041933_4_k_cu_b65c4aea_329324cuda3std3__45__cpo5beginE
	.align		8
        /*0018*/ 	.dword	_ZN40_INTERNAL_0c041933_4_k_cu_b65c4aea_329324cuda3std3__45__cpo3endE
	.align		8
        /*0020*/ 	.dword	_ZN40_INTERNAL_0c041933_4_k_cu_b65c4aea_329324cuda3std3__45__cpo6cbeginE
	.align		8
        /*0028*/ 	.dword	_ZN40_INTERNAL_0c041933_4_k_cu_b65c4aea_329324cuda3std3__45__cpo4cendE
	.align		8
        /*0030*/ 	.dword	_ZN40_INTERNAL_0c041933_4_k_cu_b65c4aea_329324cuda3std3__442_GLOBAL__N__0c041933_4_k_cu_b65c4aea_329326ignoreE
	.align		8
        /*0038*/ 	.dword	_ZN40_INTERNAL_0c041933_4_k_cu_b65c4aea_329324cuda3std3__419piecewise_constructE
	.align		8
        /*0040*/ 	.dword	_ZN40_INTERNAL_0c041933_4_k_cu_b65c4aea_329324cuda3std3__48in_placeE
	.align		8
        /*0048*/ 	.dword	_ZN40_INTERNAL_0c041933_4_k_cu_b65c4aea_329324cuda3std6ranges3__45__cpo4swapE
	.align		8
        /*0050*/ 	.dword	_ZN40_INTERNAL_0c041933_4_k_cu_b65c4aea_329324cuda3std6ranges3__45__cpo9iter_moveE
	.align		8
        /*0058*/ 	.dword	_ZN40_INTERNAL_0c041933_4_k_cu_b65c4aea_329324cute7productE
	.align		8
        /*0060*/ 	.dword	_ZN40_INTERNAL_0c041933_4_k_cu_b65c4aea_329324cute1_E
	.align		8
        /*0068*/ 	.dword	$str$22
	.align		8
        /*0070*/ 	.dword	$str$23


//--------------------- .text._ZN7cutlass13device_kernelINS_4gemm6kernel13GemmUniversalIN4cute5tupleIJiiiiEEENS1_10collective13CollectiveMmaINS1_34MainloopSm90TmaGmmaWarpSpecializedILi7ENS5_IJNS4_1CILi2EEENSA_ILi1EEESC_EEENS1_35KernelTmaWarpSpecializedCooperativeEEENS5_IJNSA_ILi128EEESG_NSA_ILi32EEEEEENS_10tfloat32_tENS5_IJlSC_lEEESJ_SK_NS4_8TiledMMAINS4_8MMA_AtomIJNS4_4SM904GMMA30MMA_64x128x8_F32TF32TF32_SS_TNILNSO_7ScaleInE1ELSQ_1EEEEEENS4_6LayoutISD_NS5_IJSC_NSA_ILi0EEESU_EEEEENS5_IJNS4_10UnderscoreESX_SX_EEEEENS4_13SM90_TMA_LOADENS4_14ComposedLayoutINS4_7SwizzleILi3ELi4ELi3EEENS4_18smem_ptr_flag_bitsILi32EEENST_INS5_IJNSA_ILi8EEESH_EEENS5_IJSH_SC_EEEEEEEvNS4_8identityENS4_23SM90_TMA_LOAD_MULTICASTES1A_vS1B_EENS_8epilogue10collective6detail29Sm90TmaWarpSpecializedAdapterINS1F_15DefaultEpilogueISJ_SK_SK_NS1E_6thread17LinearCombinationISJ_Li1EffLNS1J_9ScaleType4KindE0ELNS_15FloatRoundStyleE2ESJ_EENS1_15EpilogueDefaultEEEEEvvEEEEvNT_6ParamsE --------------------------
	.section	.text._ZN7cutlass13device_kernelINS_4gemm6kernel13GemmUniversalIN4cute5tupleIJiiiiEEENS1_10collective13CollectiveMmaINS1_34MainloopSm90TmaGmmaWarpSpecializedILi7ENS5_IJNS4_1CILi2EEENSA_ILi1EEESC_EEENS1_35KernelTmaWarpSpecializedCooperativeEEENS5_IJNSA_ILi128EEESG_NSA_ILi32EEEEEENS_10tfloat32_tENS5_IJlSC_lEEESJ_SK_NS4_8TiledMMAINS4_8MMA_AtomIJNS4_4SM904GMMA30MMA_64x128x8_F32TF32TF32_SS_TNILNSO_7ScaleInE1ELSQ_1EEEEEENS4_6LayoutISD_NS5_IJSC_NSA_ILi0EEESU_EEEEENS5_IJNS4_10UnderscoreESX_SX_EEEEENS4_13SM90_TMA_LOADENS4_14ComposedLayoutINS4_7SwizzleILi3ELi4ELi3EEENS4_18smem_ptr_flag_bitsILi32EEENST_INS5_IJNSA_ILi8EEESH_EEENS5_IJSH_SC_EEEEEEEvNS4_8identityENS4_23SM90_TMA_LOAD_MULTICASTES1A_vS1B_EENS_8epilogue10collective6detail29Sm90TmaWarpSpecializedAdapterINS1F_15DefaultEpilogueISJ_SK_SK_NS1E_6thread17LinearCombinationISJ_Li1EffLNS1J_9ScaleType4KindE0ELNS_15FloatRoundStyleE2ESJ_EENS1_15EpilogueDefaultEEEEEvvEEEEvNT_6ParamsE,"ax",@progbits
	.align	128
.text._ZN7cutlass13device_kernelINS_4gemm6kernel13GemmUniversalIN4cute5tupleIJiiiiEEENS1_10collective13CollectiveMmaINS1_34MainloopSm90TmaGmmaWarpSpecializedILi7ENS5_IJNS4_1CILi2EEENSA_ILi1EEESC_EEENS1_35KernelTmaWarpSpecializedCooperativeEEENS5_IJNSA_ILi128EEESG_NSA_ILi32EEEEEENS_10tfloat32_tENS5_IJlSC_lEEESJ_SK_NS4_8TiledMMAINS4_8MMA_AtomIJNS4_4SM904GMMA30MMA_64x128x8_F32TF32TF32_SS_TNILNSO_7ScaleInE1ELSQ_1EEEEEENS4_6LayoutISD_NS5_IJSC_NSA_ILi0EEESU_EEEEENS5_IJNS4_10UnderscoreESX_SX_EEEEENS4_13SM90_TMA_LOADENS4_14ComposedLayoutINS4_7SwizzleILi3ELi4ELi3EEENS4_18smem_ptr_flag_bitsILi32EEENST_INS5_IJNSA_ILi8EEESH_EEENS5_IJSH_SC_EEEEEEEvNS4_8identityENS4_23SM90_TMA_LOAD_MULTICASTES1A_vS1B_EENS_8epilogue10collective6detail29Sm90TmaWarpSpecializedAdapterINS1F_15DefaultEpilogueISJ_SK_SK_NS1E_6thread17LinearCombinationISJ_Li1EffLNS1J_9ScaleType4KindE0ELNS_15FloatRoundStyleE2ESJ_EENS1_15EpilogueDefaultEEEEEvvEEEEvNT_6ParamsE:
        .type           _ZN7cutlass13device_kernelINS_4gemm6kernel13GemmUniversalIN4cute5tupleIJiiiiEEENS1_10collective13CollectiveMmaINS1_34MainloopSm90TmaGmmaWarpSpecializedILi7ENS5_IJNS4_1CILi2EEENSA_ILi1EEESC_EEENS1_35KernelTmaWarpSpecializedCooperativeEEENS5_IJNSA_ILi128EEESG_NSA_ILi32EEEEEENS_10tfloat32_tENS5_IJlSC_lEEESJ_SK_NS4_8TiledMMAINS4_8MMA_AtomIJNS4_4SM904GMMA30MMA_64x128x8_F32TF32TF32_SS_TNILNSO_7ScaleInE1ELSQ_1EEEEEENS4_6LayoutISD_NS5_IJSC_NSA_ILi0EEESU_EEEEENS5_IJNS4_10UnderscoreESX_SX_EEEEENS4_13SM90_TMA_LOADENS4_14ComposedLayoutINS4_7SwizzleILi3ELi4ELi3EEENS4_18smem_ptr_flag_bitsILi32EEENST_INS5_IJNSA_ILi8EEESH_EEENS5_IJSH_SC_EEEEEEEvNS4_8identityENS4_23SM90_TMA_LOAD_MULTICASTES1A_vS1B_EENS_8epilogue10collective6detail29Sm90TmaWarpSpecializedAdapterINS1F_15DefaultEpilogueISJ_SK_SK_NS1E_6thread17LinearCombinationISJ_Li1EffLNS1J_9ScaleType4KindE0ELNS_15FloatRoundStyleE2ESJ_EENS1_15EpilogueDefaultEEEEEvvEEEEvNT_6ParamsE,@function
        .size           _ZN7cutlass13device_kernelINS_4gemm6kernel13GemmUniversalIN4cute5tupleIJiiiiEEENS1_10collective13CollectiveMmaINS1_34MainloopSm90TmaGmmaWarpSpecializedILi7ENS5_IJNS4_1CILi2EEENSA_ILi1EEESC_EEENS1_35KernelTmaWarpSpecializedCooperativeEEENS5_IJNSA_ILi128EEESG_NSA_ILi32EEEEEENS_10tfloat32_tENS5_IJlSC_lEEESJ_SK_NS4_8TiledMMAINS4_8MMA_AtomIJNS4_4SM904GMMA30MMA_64x128x8_F32TF32TF32_SS_TNILNSO_7ScaleInE1ELSQ_1EEEEEENS4_6LayoutISD_NS5_IJSC_NSA_ILi0EEESU_EEEEENS5_IJNS4_10UnderscoreESX_SX_EEEEENS4_13SM90_TMA_LOADENS4_14ComposedLayoutINS4_7SwizzleILi3ELi4ELi3EEENS4_18smem_ptr_flag_bitsILi32EEENST_INS5_IJNSA_ILi8EEESH_EEENS5_IJSH_SC_EEEEEEEvNS4_8identityENS4_23SM90_TMA_LOAD_MULTICASTES1A_vS1B_EENS_8epilogue10collective6detail29Sm90TmaWarpSpecializedAdapterINS1F_15DefaultEpilogueISJ_SK_SK_NS1E_6thread17LinearCombinationISJ_Li1EffLNS1J_9ScaleType4KindE0ELNS_15FloatRoundStyleE2ESJ_EENS1_15EpilogueDefaultEEEEEvvEEEEvNT_6ParamsE,(.L_x_205 - _ZN7cutlass13device_kernelINS_4gemm6kernel13GemmUniversalIN4cute5tupleIJiiiiEEENS1_10collective13CollectiveMmaINS1_34MainloopSm90TmaGmmaWarpSpecializedILi7ENS5_IJNS4_1CILi2EEENSA_ILi1EEESC_EEENS1_35KernelTmaWarpSpecializedCooperativeEEENS5_IJNSA_ILi128EEESG_NSA_ILi32EEEEEENS_10tfloat32_tENS5_IJlSC_lEEESJ_SK_NS4_8TiledMMAINS4_8MMA_AtomIJNS4_4SM904GMMA30MMA_64x128x8_F32TF32TF32_SS_TNILNSO_7ScaleInE1ELSQ_1EEEEEENS4_6LayoutISD_NS5_IJSC_NSA_ILi0EEESU_EEEEENS5_IJNS4_10UnderscoreESX_SX_EEEEENS4_13SM90_TMA_LOADENS4_14ComposedLayoutINS4_7SwizzleILi3ELi4ELi3EEENS4_18smem_ptr_flag_bitsILi32EEENST_INS5_IJNSA_ILi8EEESH_EEENS5_IJSH_SC_EEEEEEEvNS4_8identityENS4_23SM90_TMA_LOAD_MULTICASTES1A_vS1B_EENS_8epilogue10collective6detail29Sm90TmaWarpSpecializedAdapterINS1F_15DefaultEpilogueISJ_SK_SK_NS1E_6thread17LinearCombinationISJ_Li1EffLNS1J_9ScaleType4KindE0ELNS_15FloatRoundStyleE2ESJ_EENS1_15EpilogueDefaultEEEEEvvEEEEvNT_6ParamsE)
        .other          _ZN7cutlass13device_kernelINS_4gemm6kernel13GemmUniversalIN4cute5tupleIJiiiiEEENS1_10collective13CollectiveMmaINS1_34MainloopSm90TmaGmmaWarpSpecializedILi7ENS5_IJNS4_1CILi2EEENSA_ILi1EEESC_EEENS1_35KernelTmaWarpSpecializedCooperativeEEENS5_IJNSA_ILi128EEESG_NSA_ILi32EEEEEENS_10tfloat32_tENS5_IJlSC_lEEESJ_SK_NS4_8TiledMMAINS4_8MMA_AtomIJNS4_4SM904GMMA30MMA_64x128x8_F32TF32TF32_SS_TNILNSO_7ScaleInE1ELSQ_1EEEEEENS4_6LayoutISD_NS5_IJSC_NSA_ILi0EEESU_EEEEENS5_IJNS4_10UnderscoreESX_SX_EEEEENS4_13SM90_TMA_LOADENS4_14ComposedLayoutINS4_7SwizzleILi3ELi4ELi3EEENS4_18smem_ptr_flag_bitsILi32EEENST_INS5_IJNSA_ILi8EEESH_EEENS5_IJSH_SC_EEEEEEEvNS4_8identityENS4_23SM90_TMA_LOAD_MULTICASTES1A_vS1B_EENS_8epilogue10collective6detail29Sm90TmaWarpSpecializedAdapterINS1F_15DefaultEpilogueISJ_SK_SK_NS1E_6thread17LinearCombinationISJ_Li1EffLNS1J_9ScaleType4KindE0ELNS_15FloatRoundStyleE2ESJ_EENS1_15EpilogueDefaultEEEEEvvEEEEvNT_6ParamsE,@"STO_CUDA_ENTRY STV_DEFAULT"
_ZN7cutlass13device_kernelINS_4gemm6kernel13GemmUniversalIN4cute5tupleIJiiiiEEENS1_10collective13CollectiveMmaINS1_34MainloopSm90TmaGmmaWarpSpecializedILi7ENS5_IJNS4_1CILi2EEENSA_ILi1EEESC_EEENS1_35KernelTmaWarpSpecializedCooperativeEEENS5_IJNSA_ILi128EEESG_NSA_ILi32EEEEEENS_10tfloat32_tENS5_IJlSC_lEEESJ_SK_NS4_8TiledMMAINS4_8MMA_AtomIJNS4_4SM904GMMA30MMA_64x128x8_F32TF32TF32_SS_TNILNSO_7ScaleInE1ELSQ_1EEEEEENS4_6LayoutISD_NS5_IJSC_NSA_ILi0EEESU_EEEEENS5_IJNS4_10UnderscoreESX_SX_EEEEENS4_13SM90_TMA_LOADENS4_14ComposedLayoutINS4_7SwizzleILi3ELi4ELi3EEENS4_18smem_ptr_flag_bitsILi32EEENST_INS5_IJNSA_ILi8EEESH_EEENS5_IJSH_SC_EEEEEEEvNS4_8identityENS4_23SM90_TMA_LOAD_MULTICASTES1A_vS1B_EENS_8epilogue10collective6detail29Sm90TmaWarpSpecializedAdapterINS1F_15DefaultEpilogueISJ_SK_SK_NS1E_6thread17LinearCombinationISJ_Li1EffLNS1J_9ScaleType4KindE0ELNS_15FloatRoundStyleE2ESJ_EENS1_15EpilogueDefaultEEEEEvvEEEEvNT_6ParamsE:
[----:B------:R-:W0:Y:S01]  /*0000*/  LDC R1, c[0x0][0x28] ;  /* 0x00000a00ff017b82 */ /* 0x000e220000000800 */
[----:B------:R-:W1:Y:S01]  /*0010*/  S2R R95, SR_TID.X ;  /* 0x00000000005f7919 */ /* 0x000e620000002100 */
[----:B------:R-:W-:Y:S01]  /*0020*/  ELECT P0, URZ, PT ;  /* 0x00000000003f782f */ /* 0x000fe20003800000 */
[----:B------:R-:W-:Y:S01]  /*0030*/  BSSY B0, `(.L_x_0) ;  /* 0x000000f000007945 */ /* 0x000fe20003800000 */
[--C-:B-1----:R-:W-:Y:S02]  /*0040*/  SHF.R.U32.HI R0, RZ, 0x5, R95.reuse ;  /* 0x00000005ff007819 */ /* 0x102fe4000001165f */
[----:B------:R-:W-:-:S03]  /*0050*/  SHF.R.U32.HI R7, RZ, 0x7, R95 ;  /* 0x00000007ff077819 */ /* 0x000fc6000001165f */
[----:B------:R-:W1:Y:S04]  /*0060*/  SHFL.IDX PT, R3, R0, RZ, 0x1f ;  /* 0x00001fff00037589 */ /* 0x000e6800000e0000 */
[----:B------:R2:W3:Y:S01]  /*0070*/  SHFL.IDX PT, R2, R7, RZ, 0x1f ;  /* 0x00001fff07027589 */ /* 0x0004e200000e0000 */
[----:B-1----:R-:W-:-:S13]  /*0080*/  ISETP.NE.OR P0, PT, R3, RZ, !P0 ;  /* 0x000000ff0300720c */ /* 0x002fda0004705670 */
[----:B0-23--:R-:W-:Y:S05]  /*0090*/  @P0 BRA `(.L_x_1) ;  /* 0x0000000000200947 */ /* 0x00dfea0003800000 */
[----:B------:R-:W-:Y:S02]  /*00a0*/  ULDC.64 UR4, c[0x0][0x198] ;  /* 0x0000660000047ab9 */ /* 0x000fe40000000a00 */
[----:B------:R-:W-:Y:S02]  /*00b0*/  UIADD3 UR6, UP0, UR4, 0xf0, URZ ;  /* 0x000000f004067890 */ /* 0x000fe4000ff1e03f */
[----:B------:R-:W-:Y:S02]  /*00c0*/  UIADD3 UR4, UP1, UR4, 0x1f0, URZ ;  /* 0x000001f004047890 */ /* 0x000fe4000ff3e03f */
[----:B------:R-:W-:Y:S02]  /*00d0*/  UIADD3.X UR7, URZ, UR5, URZ, UP0, !UPT ;  /* 0x000000053f077290 */ /* 0x000fe400087fe43f */
[----:B------:R-:W-:-:S07]  /*00e0*/  UIADD3.X UR5, URZ, UR5, URZ, UP1, !UPT ;  /* 0x000000053f057290 */ /* 0x000fce0008ffe43f */
[----:B------:R0:W-:Y:S02]  /*00f0*/  UTMACCTL.PF [UR6] ;  /* 0x00000000060079b9 */ /* 0x0001e40008040000 */
[----:B------:R0:W-:Y:S02]  /*0100*/  UTMACCTL.PF [UR4] ;  /* 0x00000000040079b9 */ /* 0x0001e40008040000 */
[----:B0-----:R-:W-:Y:S01]  /*0110*/  NOP ;  /* 0x0000000000007918 */ /* 0x001fe20000000000 */
.L_x_1:
[----:B------:R-:W-:Y:S05]  /*0120*/  BSYNC B0 ;  /* 0x0000000000007941 */ /* 0x000fea0003800000 */
.L_x_0:
[----:B------:R-:W0:Y:S02]  /*0130*/  SHFL.IDX PT, R5, R0, RZ, 0x1f ;  /* 0x00001fff00057589 */ /* 0x000e2400000e0000 */
[----:B0-----:R-:W-:-:S13]  /*0140*/  ISETP.NE.AND P0, PT, R5, RZ, PT ;  /* 0x000000ff0500720c */ /* 0x001fda0003f05270 */
[----:B------:R-:W-:Y:S05]  /*0150*/  @P0 BRA `(.L_x_2) ;  /* 0x0000000000700947 */ /* 0x000fea0003800000 */
[----:B------:R-:W0:Y:S01]  /*0160*/  S2UR UR8, SR_CgaCtaId ;  /* 0x00000000000879c3 */ /* 0x000e220000008800 */
[----:B------:R-:W-:Y:S01]  /*0170*/  UMOV UR4, 0x400 ;  /* 0x0000040000047882 */ /* 0x000fe20000000000 */
[----:B------:R-:W-:Y:S01]  /*0180*/  UMOV UR5, 0x1 ;  /* 0x0000000100057882 */ /* 0x000fe20000000000 */
[----:B------:R-:W-:Y:S01]  /*0190*/  UMOV UR6, 0x4 ;  /* 0x0000000400067882 */ /* 0x000fe20000000000 */
[----:B------:R-:W-:Y:S01]  /*01a0*/  ELECT P0, URZ, PT ;  /* 0x00000000003f782f */ /* 0x000fe20003800000 */
[----:B------:R-:W-:-:S04]  /*01b0*/  UIADD3 UR6, -UR6, 0x100000, URZ ;  /* 0x0010000006067890 */ /* 0x000fc8000fffe13f */
[----:B------:R-:W-:Y:S02]  /*01c0*/  USHF.L.U32 UR7, UR6, 0xb, URZ ;  /* 0x0000000b06077899 */ /* 0x000fe4000800063f */
[----:B------:R-:W-:Y:S02]  /*01d0*/  USHF.L.U32 UR6, UR6, 0x1, URZ ;  /* 0x0000000106067899 */ /* 0x000fe4000800063f */
[----:B0-----:R-:W-:Y:S02]  /*01e0*/  ULEA UR8, UR8, UR4, 0x18 ;  /* 0x0000000408087291 */ /* 0x001fe4000f8ec03f */
[----:B------:R-:W-:-:S04]  /*01f0*/  UIADD3 UR4, -UR5, 0x100000, URZ ;  /* 0x0010000005047890 */ /* 0x000fc8000fffe13f */
[----:B------:R-:W-:Y:S02]  /*0200*/  USHF.L.U32 UR5, UR4, 0xb, URZ ;  /* 0x0000000b04057899 */ /* 0x000fe4000800063f */
[----:B------:R-:W-:Y:S01]  /*0210*/  USHF.L.U32 UR4, UR4, 0x1, URZ ;  /* 0x0000000104047899 */ /* 0x000fe2000800063f */
[----:B------:R-:W0:Y:S11]  /*0220*/  FENCE.VIEW.ASYNC.S ;  /* 0x00000000000073c6 */ /* 0x000e360000000000 */
[----:B0-----:R0:W1:Y:S01]  /*0230*/  SYNCS.EXCH.64 URZ, [UR8], UR4 ;  /* 0x00000004083f75b2 */ /* 0x0010620008000100 */
[----:B------:R0:W2:Y:S01]  /*0240*/  SYNCS.EXCH.64 URZ, [UR8+0x38], UR6 ;  /* 0x00003806083f75b2 */ /* 0x0000a20008000100 */
[----:B------:R0:W3:Y:S01]  /*0250*/  SYNCS.EXCH.64 URZ, [UR8+0x8], UR4 ;  /* 0x00000804083f75b2 */ /* 0x0000e20008000100 */
[----:B------:R0:W4:Y:S01]  /*0260*/  SYNCS.EXCH.64 URZ, [UR8+0x40], UR6 ;  /* 0x00004006083f75b2 */ /* 0x0001220008000100 */
[----:B------:R0:W0:Y:S01]  /*0270*/  SYNCS.EXCH.64 URZ, [UR8+0x10], UR4 ;  /* 0x00001004083f75b2 */ /* 0x0000220008000100 */
        /* <DEDUP_REMOVED lines=9> */
[----:B------:R-:W-:Y:S01]  /*0310*/  NOP ;  /* 0x0000000000007918 */ /* 0x000fe20000000000 */
.L_x_2:
[----:B------:R-:W-:Y:S01]  /*0320*/  SHF.R.S32.HI R4, RZ, 0x1f, R95 ;  /* 0x0000001fff047819 */ /* 0x000fe2000001145f */
[----:B------:R-:W5:Y:S01]  /*0330*/  SHFL.IDX PT, R0, R0, RZ, 0x1f ;  /* 0x00001fff00007589 */ /* 0x000f6200000e0000 */
[----:B0-----:R-:W0:Y:S01]  /*0340*/  S2UR UR8, SR_CTAID.X ;  /* 0x00000000000879c3 */ /* 0x001e220000002500 */
[----:B------:R-:W-:Y:S02]  /*0350*/  ELECT P0, URZ, PT ;  /* 0x00000000003f782f */ /* 0x000fe40003800000 */
[----:B------:R-:W-:Y:S01]  /*0360*/  LEA.HI R4, R4, R95, RZ, 0x7 ;  /* 0x0000005f04047211 */ /* 0x000fe200078f38ff */
[----:B------:R-:W-:Y:S01]  /*0370*/  ULDC UR4, c[0x0][0x150] ;  /* 0x0000540000047ab9 */ /* 0x000fe20000000800 */
[----:B------:R-:W-:Y:S01]  /*0380*/  SHF.R.S32.HI R6, RZ, 0x1f, R5 ;  /* 0x0000001fff067819 */ /* 0x000fe20000011405 */
[----:B------:R-:W-:Y:S01]  /*0390*/  NOP ;  /* 0x0000000000007918 */ /* 0x000fe20000000000 */
[----:B------:R-:W-:Y:S01]  /*03a0*/  LOP3.LUT R4, R4, 0xffffff80, RZ, 0xc0, !PT ;  /* 0xffffff8004047812 */ /* 0x000fe200078ec0ff */
[----:B------:R-:W-:Y:S01]  /*03b0*/  NOP ;  /* 0x0000000000007918 */ /* 0x000fe20000000000 */
[----:B------:R-:W-:Y:S01]  /*03c0*/  LEA.HI R6, R6, R5, RZ, 0x2 ;  /* 0x0000000506067211 */ /* 0x000fe200078f10ff */
[----:B------:R-:W1:Y:S01]  /*03d0*/  LDC R11, c[0x0][0x144] ;  /* 0x00005100ff0b7b82 */ /* 0x000e620000000800 */
[----:B------:R-:W-:Y:S01]  /*03e0*/  IMAD.MOV.U32 R22, RZ, RZ, 0x1 ;  /* 0x00000001ff167424 */ /* 0x000fe200078e00ff */
[----:B------:R-:W-:Y:S01]  /*03f0*/  ISETP.NE.AND P3, PT, R2, RZ, PT ;  /* 0x000000ff0200720c */ /* 0x000fe20003f65270 */
[----:B------:R-:W-:Y:S01]  /*0400*/  IMAD.IADD R8, R95, 0x1, -R4 ;  /* 0x000000015f087824 */ /* 0x000fe200078e0a04 */
[----:B------:R-:W-:Y:S01]  /*0410*/  LOP3.LUT R6, R6, 0x3ffffffc, RZ, 0xc0, !PT ;  /* 0x3ffffffc06067812 */ /* 0x000fe200078ec0ff */
[----:B------:R-:W2:Y:S03]  /*0420*/  S2R R4, SR_CTAID.Y ;  /* 0x0000000000047919 */ /* 0x000ea60000002600 */
[----:B------:R-:W-:Y:S01]  /*0430*/  SHF.R.S32.HI R9, RZ, 0x1f, R8 ;  /* 0x0000001fff097819 */ /* 0x000fe20000011408 */
[----:B------:R-:W-:Y:S01]  /*0440*/  IMAD.IADD R6, R5, 0x1, -R6 ;  /* 0x0000000105067824 */ /* 0x000fe200078e0a06 */
[----:B------:R-:W3:Y:S02]  /*0450*/  LDC R13, c[0x0][0x140] ;  /* 0x00005000ff0d7b82 */ /* 0x000ee40000000800 */
[----:B------:R-:W-:-:S02]  /*0460*/  LEA.HI R9, R9, R8, RZ, 0x3 ;  /* 0x0000000809097211 */ /* 0x000fc400078f18ff */
[----:B-----5:R-:W-:Y:S02]  /*0470*/  ISETP.NE.OR P0, PT, R0, RZ, !P0 ;  /* 0x000000ff0000720c */ /* 0x020fe40004705670 */
[--C-:B------:R-:W-:Y:S02]  /*0480*/  SHF.R.S32.HI R0, RZ, 0x3, R9.reuse ;  /* 0x00000003ff007819 */ /* 0x100fe40000011409 */
[----:B0-----:R-:W-:Y:S02]  /*0490*/  I2FP.F32.U32 R10, UR8 ;  /* 0x00000008000a7c45 */ /* 0x001fe40008201000 */
[----:B------:R-:W-:-:S03]  /*04a0*/  SHF.R.S32.HI R9, RZ, 0x1f, R9 ;  /* 0x0000001fff097819 */ /* 0x000fc60000011409 */
[----:B------:R-:W-:Y:S01]  /*04b0*/  FMUL R10, R10, UR4 ;  /* 0x000000040a0a7c20 */ /* 0x000fe20008400000 */
[----:B------:R-:W-:Y:S01]  /*04c0*/  LEA.HI R9, R9, R0, RZ, 0x2 ;  /* 0x0000000009097211 */ /* 0x000fe200078f10ff */
[----:B------:R-:W-:Y:S02]  /*04d0*/  ULDC UR4, c[0x0][0x154] ;  /* 0x0000550000047ab9 */ /* 0x000fe40000000800 */
[----:B------:R-:W-:Y:S01]  /*04e0*/  VOTEU.ALL UP0, P0 ;  /* 0x00000000003f7886 */ /* 0x000fe20000000000 */
[----:B------:R-:W-:Y:S01]  /*04f0*/  LOP3.LUT R9, R9, 0xfffffffc, RZ, 0xc0, !PT ;  /* 0xfffffffc09097812 */ /* 0x000fe200078ec0ff */
[----:B------:R-:W0:Y:S01]  /*0500*/  F2I.U32.TRUNC.NTZ R10, R10 ;  /* 0x0000000a000a7305 */ /* 0x000e22000020f000 */
[----:B------:R-:W-:Y:S02]  /*0510*/  VOTEU.ALL UP1, P0 ;  /* 0x00000000003f7886 */ /* 0x000fe40000020000 */
[----:B------:R-:W5:Y:S01]  /*0520*/  @!UP0 S2UR UR7, SR_CgaCtaId ;  /* 0x00000000000789c3 */ /* 0x000f620000008800 */
[----:B------:R-:W-:Y:S01]  /*0530*/  IMAD.IADD R9, R0, 0x1, -R9 ;  /* 0x0000000100097824 */ /* 0x000fe200078e0a09 */
[----:B------:R-:W-:Y:S01]  /*0540*/  SHF.R.S32.HI R0, RZ, 0x1f, R3 ;  /* 0x0000001fff007819 */ /* 0x000fe20000011403 */
[----:B------:R-:W-:Y:S01]  /*0550*/  @!UP0 UMOV UR6, 0x400 ;  /* 0x0000040000068882 */ /* 0x000fe20000000000 */
[----:B---3--:R-:W-:Y:S01]  /*0560*/  ISETP.EQ.U32.AND P2, PT, R13, 0x1, PT ;  /* 0x000000010d00780c */ /* 0x008fe20003f42070 */
[----:B------:R-:W-:Y:S01]  /*0570*/  IMAD R19, R6, 0x4, R9 ;  /* 0x0000000406137824 */ /* 0x000fe200078e0209 */
[----:B--2---:R-:W-:-:S02]  /*0580*/  I2FP.F32.U32 R12, R4 ;  /* 0x00000004000c7245 */ /* 0x004fc40000201000 */
[----:B------:R-:W2:Y:S01]  /*0590*/  LDC R9, c[0x0][0x148] ;  /* 0x00005200ff097b82 */ /* 0x000ea20000000800 */
[----:B------:R-:W-:Y:S02]  /*05a0*/  LEA.HI R0, R0, R3, RZ, 0x2 ;  /* 0x0000000300007211 */ /* 0x000fe400078f10ff */
[----:B------:R-:W-:Y:S01]  /*05b0*/  LEA.HI R6, R19, R19, RZ, 0x1 ;  /* 0x0000001313067211 */ /* 0x000fe200078f08ff */
[----:B0-----:R-:W-:Y:S02]  /*05c0*/  IMAD.MOV R14, RZ, RZ, -R10 ;  /* 0x000000ffff0e7224 */ /* 0x001fe400078e0a0a */
[----:B------:R-:W-:Y:S01]  /*05d0*/  FMUL R12, R12, UR4 ;  /* 0x000000040c0c7c20 */ /* 0x000fe20008400000 */
[----:B------:R-:W-:Y:S01]  /*05e0*/  LOP3.LUT R0, R0, 0xfffffffc, RZ, 0xc0, !PT ;  /* 0xfffffffc00007812 */ /* 0x000fe200078ec0ff */
[----:B------:R-:W-:Y:S01]  /*05f0*/  UMOV UR4, 0x20 ;  /* 0x0000002000047882 */ /* 0x000fe20000000000 */
[----:B------:R-:W-:Y:S01]  /*0600*/  LOP3.LUT R10, R6, 0xfffffffe, RZ, 0xc0, !PT ;  /* 0xfffffffe060a7812 */ /* 0x000fe200078ec0ff */
[----:B-1----:R-:W-:Y:S01]  /*0610*/  IMAD R6, R11, R14, UR8 ;  /* 0x000000080b067e24 */ /* 0x002fe2000f8e020e */
[----:B------:R-:W-:-:S04]  /*0620*/  @!UP0 UIADD3 UR4, -UR4, 0x100000, URZ ;  /* 0x0010000004048890 */ /* 0x000fc8000fffe13f */
[----:B------:R-:W-:Y:S02]  /*0630*/  @!UP0 USHF.L.U32 UR5, UR4, 0xb, URZ ;  /* 0x0000000b04058899 */ /* 0x000fe4000800063f */
[----:B------:R-:W-:Y:S01]  /*0640*/  @!UP0 USHF.L.U32 UR4, UR4, 0x1, URZ ;  /* 0x0000000104048899 */ /* 0x000fe2000800063f */
[----:B------:R-:W0:Y:S01]  /*0650*/  F2I.U32.TRUNC.NTZ R12, R12 ;  /* 0x0000000c000c7305 */ /* 0x000e22000020f000 */
[----:B------:R-:W-:Y:S02]  /*0660*/  IMAD.IADD R3, R3, 0x1, -R0 ;  /* 0x0000000103037824 */ /* 0x000fe400078e0a00 */
[C---:B------:R-:W-:Y:S02]  /*0670*/  IMAD.IADD R11, R19.reuse, 0x1, -R10 ;  /* 0x00000001130b7824 */ /* 0x040fe400078e0a0a */
[----:B------:R-:W-:Y:S01]  /*0680*/  IMAD.SHL.U32 R10, R19, 0x4, RZ ;  /* 0x00000004130a7824 */ /* 0x000fe200078e00ff */
[----:B-----5:R-:W-:Y:S01]  /*0690*/  @!UP0 ULEA UR6, UR7, UR6, 0x18 ;  /* 0x0000000607068291 */ /* 0x020fe2000f8ec03f */
[----:B------:R-:W-:Y:S01]  /*06a0*/  ISETP.NE.AND P1, PT, R3, 0x3, PT ;  /* 0x000000030300780c */ /* 0x000fe20003f25270 */
[----:B------:R-:W-:Y:S01]  /*06b0*/  VOTEU.ALL UP0, P0 ;  /* 0x00000000003f7886 */ /* 0x000fe20000000000 */
[----:B------:R-:W-:-:S02]  /*06c0*/  ISETP.NE.AND P4, PT, R11, R6, PT ;  /* 0x000000060b00720c */ /* 0x000fc40003f85270 */
[----:B------:R-:W-:Y:S02]  /*06d0*/  LOP3.LUT R19, R19, 0xc, R10, 0x78, !PT ;  /* 0x0000000c13137812 */ /* 0x000fe400078e780a */
[----:B------:R-:W-:Y:S01]  /*06e0*/  LOP3.LUT P0, RZ, R8, 0x7, RZ, 0xc0, !PT ;  /* 0x0000000708ff7812 */ /* 0x000fe2000780c0ff */
[C---:B------:R-:W-:Y:S01]  /*06f0*/  VIADD R8, R2.reuse, 0xffffffff ;  /* 0xffffffff02087836 */ /* 0x040fe20000000000 */
[----:B------:R-:W-:Y:S01]  /*0700*/  ISETP.EQ.OR P1, PT, R3, RZ, !P1 ;  /* 0x000000ff0300720c */ /* 0x000fe20004f22670 */
[----:B0-----:R-:W-:Y:S01]  /*0710*/  IMAD.MOV R23, RZ, RZ, -R12 ;  /* 0x000000ffff177224 */ /* 0x001fe200078e0a0c */
[----:B------:R-:W-:Y:S01]  /*0720*/  ISETP.LT.U32.AND P0, PT, R19, 0x2, !P0 ;  /* 0x000000021300780c */ /* 0x000fe20004701070 */
[----:B------:R-:W0:Y:S02]  /*0730*/  FENCE.VIEW.ASYNC.S ;  /* 0x00000000000073c6 */ /* 0x000e240000000000 */
[----:B0-----:R0:W1:Y:S01]  /*0740*/  @!UP0 SYNCS.EXCH.64 URZ, [UR6+0x80], UR4 ;  /* 0x00008004063f85b2 */ /* 0x0010620008000100 */
[----:B------:R-:W-:Y:S01]  /*0750*/  ISETP.EQ.AND P1, PT, R2, RZ, P1 ;  /* 0x000000ff0200720c */ /* 0x000fe20000f22270 */
[----:B--2---:R-:W-:Y:S01]  /*0760*/  IMAD R11, R9, R23, R4 ;  /* 0x00000017090b7224 */ /* 0x004fe200078e0204 */
[----:B------:R-:W-:-:S02]  /*0770*/  ISETP.GE.U32.AND P6, PT, R8, 0x2, PT ;  /* 0x000000020800780c */ /* 0x000fc40003fc6070 */
[----:B------:R-:W-:Y:S02]  /*0780*/  @P4 LEA.HI R0, R19, R19, RZ, 0x1 ;  /* 0x0000001313004211 */ /* 0x000fe400078f08ff */
[----:B------:R-:W-:Y:S02]  /*0790*/  SEL R18, RZ, 0x1, !P1 ;  /* 0x00000001ff127807 */ /* 0x000fe40004800000 */
[----:B------:R-:W-:Y:S02]  /*07a0*/  @P4 SHF.R.S32.HI R0, RZ, 0x1, R0 ;  /* 0x00000001ff004819 */ /* 0x000fe40000011400 */
[----:B------:R-:W-:Y:S02]  /*07b0*/  SEL R18, R18, 0x2, P6 ;  /* 0x0000000212127807 */ /* 0x000fe40003000000 */
[----:B------:R-:W-:Y:S02]  /*07c0*/  @P4 ISETP.NE.AND P5, PT, R0, R11, PT ;  /* 0x0000000b0000420c */ /* 0x000fe40003fa5270 */
[----:B------:R-:W-:Y:S01]  /*07d0*/  SEL R11, RZ, 0x1, !P0 ;  /* 0x00000001ff0b7807 */ /* 0x000fe20004000000 */
[----:B------:R0:W2:Y:S01]  /*07e0*/  @!UP1 SYNCS.EXCH.64 URZ, [UR6+0x88], UR4 ;  /* 0x00008804063f95b2 */ /* 0x0000a20008000100 */
[----:B------:R-:W-:Y:S01]  /*07f0*/  @P4 SEL R22, RZ, 0x1, P5 ;  /* 0x00000001ff164807 */ /* 0x000fe20002800000 */
[----:B------:R-:W-:Y:S01]  /*0800*/  NOP ;  /* 0x0000000000007918 */ /* 0x000fe20000000000 */
[----:B------:R-:W-:-:S02]  /*0810*/  LOP3.LUT R0, R95, 0x7f, RZ, 0xc0, !PT ;  /* 0x0000007f5f007812 */ /* 0x000fc400078ec0ff */
[----:B------:R-:W-:Y:S01]  /*0820*/  LOP3.LUT R22, R22, R11, RZ, 0xc0, !PT ;  /* 0x0000000b16167212 */ /* 0x000fe200078ec0ff */
[----:B01----:R-:W-:Y:S06]  /*0830*/  @!P2 BRA `(.L_x_3) ;  /* 0x000000000008a947 */ /* 0x003fec0003800000 */
[----:B--2-4-:R-:W-:Y:S01]  /*0840*/  UCGABAR_ARV ;  /* 0x00000000000079c7 */ /* 0x014fe20008000000 */
[----:B------:R-:W-:Y:S05]  /*0850*/  BRA `(.L_x_4) ;  /* 0x0000000000047947 */ /* 0x000fea0003800000 */
.L_x_3:
[----:B--2-4-:R-:W-:Y:S01]  /*0860*/  NOP ;  /* 0x0000000000007918 */ /* 0x014fe20000000000 */
.L_x_4:
[----:B------:R-:W0:Y:S01]  /*0870*/  LDC R2, c[0x0][0x65c] ;  /* 0x00019700ff027b82 */ /* 0x000e220000000800 */
[----:B------:R-:W-:Y:S02]  /*0880*/  IMAD.U32 R10, RZ, RZ, UR8 ;  /* 0x00000008ff0a7e24 */ /* 0x000fe4000f8e00ff */
[----:B------:R-:W-:Y:S01]  /*0890*/  IMAD.MOV.U32 R11, RZ, RZ, RZ ;  /* 0x000000ffff0b7224 */ /* 0x000fe200078e00ff */
[----:B0-----:R-:W-:-:S04]  /*08a0*/  ISETP.NE.AND P1, PT, R2, 0x1, PT ;  /* 0x000000010200780c */ /* 0x001fc80003f25270 */
[----:B------:R-:W-:-:S09]  /*08b0*/  P2R R5, PR, RZ, 0x2 ;  /* 0x00000002ff057803 */ /* 0x000fd20000000000 */
[----:B------:R-:W0:Y:S01]  /*08c0*/  @P1 LDC R17, c[0x0][0x10] ;  /* 0x00000400ff111b82 */ /* 0x000e220000000800 */
[----:B------:R-:W-:Y:S02]  /*08d0*/  @P1 IMAD.MOV.U32 R5, RZ, RZ, RZ ;  /* 0x000000ffff051224 */ /* 0x000fe400078e00ff */
[----:B------:R-:W-:-:S05]  /*08e0*/  @P1 IMAD.MOV.U32 R15, RZ, RZ, RZ ;  /* 0x000000ffff0f1224 */ /* 0x000fca00078e00ff */
[----:B------:R-:W1:Y:S01]  /*08f0*/  @!P1 LDC R13, c[0x0][0xc] ;  /* 0x00000300ff0d9b82 */ /* 0x000e620000000800 */
[----:B------:R-:W-:Y:S01]  /*0900*/  ULDC UR4, c[0x0][0xc] ;  /* 0x0000030000047ab9 */ /* 0x000fe20000000800 */
[----:B------:R-:W-:Y:S01]  /*0910*/  ULDC UR5, c[0x0][0x10] ;  /* 0x0000040000057ab9 */ /* 0x000fe20000000800 */
[----:B------:R-:W-:Y:S01]  /*0920*/  ULDC UR6, c[0x0][0x14] ;  /* 0x0000050000067ab9 */ /* 0x000fe20000000800 */
[----:B------:R-:W-:-:S04]  /*0930*/  UIMAD.WIDE.U32 UR4, UR4, UR5, URZ ;  /* 0x00000005040472a5 */ /* 0x000fc8000f8e003f */
[----:B------:R-:W-:Y:S02]  /*0940*/  UIMAD.WIDE.U32 UR36, UR4, UR6, URZ ;  /* 0x00000006042472a5 */ /* 0x000fe4000f8e003f */
[----:B------:R-:W-:-:S04]  /*0950*/  UIMAD UR42, UR5, UR6, URZ ;  /* 0x00000006052a72a4 */ /* 0x000fc8000f8e023f */
[----:B------:R-:W-:Y:S01]  /*0960*/  UIADD3 UR42, UR37, UR42, URZ ;  /* 0x0000002a252a7290 */ /* 0x000fe2000fffe03f */
[----:B0-----:R-:W-:-:S04]  /*0970*/  @P1 IMAD.WIDE.U32 R16, R17, UR8, R4 ;  /* 0x0000000811101c25 */ /* 0x001fc8000f8e0004 */
[----:B------:R-:W-:Y:S02]  /*0980*/  @P1 IMAD.IADD R17, R17, 0x1, R15 ;  /* 0x0000000111111824 */ /* 0x000fe400078e020f */
[----:B-1----:R-:W-:-:S04]  /*0990*/  @!P1 IMAD.WIDE.U32 R10, R4, R13, R10 ;  /* 0x0000000d040a9225 */ /* 0x002fc800078e000a */
[----:B------:R-:W-:Y:S02]  /*09a0*/  @!P1 IMAD.MOV.U32 R16, RZ, RZ, R10 ;  /* 0x000000ffff109224 */ /* 0x000fe400078e000a */
[----:B------:R-:W-:Y:S01]  /*09b0*/  @!P1 IMAD.MOV.U32 R17, RZ, RZ, R11 ;  /* 0x000000ffff119224 */ /* 0x000fe200078e000b */
[----:B------:R-:W-:Y:S06]  /*09c0*/  @!P2 BRA `(.L_x_5) ;  /* 0x00000000000ca947 */ /* 0x000fec0003800000 */
[----:B------:R-:W-:Y:S01]  /*09d0*/  UCGABAR_WAIT ;  /* 0x0000000000007dc7 */ /* 0x000fe20008000000 */
[----:B------:R-:W-:Y:S01]  /*09e0*/  CCTL.IVALL ;  /* 0x00000000ff00798f */ /* 0x000fe20002000000 */
[----:B------:R-:W-:Y:S05]  /*09f0*/  BRA `(.L_x_6) ;  /* 0x0000000000047947 */ /* 0x000fea0003800000 */
.L_x_5:
[----:B------:R-:W-:Y:S06]  /*0a00*/  BAR.SYNC.DEFER_BLOCKING 0x0 ;  /* 0x0000000000007b1d */ /* 0x000fec0000010000 */
.L_x_6:
[----:B------:R-:W-:Y:S05]  /*0a10*/  @!P3 BRA `(.L_x_7) ;  /* 0x0000005c00b8b947 */ /* 0x000fea0003800000 */
[----:B------:R-:W-:-:S13]  /*0a20*/  ISETP.GT.U32.AND P0, PT, R8, 0x1, PT ;  /* 0x000000010800780c */ /* 0x000fda0003f04070 */
[----:B------:R-:W-:Y:S05]  /*0a30*/  @P0 EXIT ;  /* 0x000000000000094d */ /* 0x000fea0003800000 */
[----:B------:R-:W-:Y:S01]  /*0a40*/  ULDC.64 UR4, c[0x0][0x650] ;  /* 0x0001940000047ab9 */ /* 0x000fe20000000a00 */
[----:B------:R-:W-:Y:S01]  /*0a50*/  PRMT R3, RZ, 0x7610, R3 ;  /* 0x00007610ff037816 */ /* 0x000fe20000000003 */
[----:B------:R-:W-:Y:S01]  /*0a60*/  IMAD.MOV.U32 R103, RZ, RZ, -0x1 ;  /* 0xffffffffff677424 */ /* 0x000fe200078e00ff */
[----:B------:R-:W-:Y:S01]  /*0a70*/  ISETP.GE.U32.AND P0, PT, R16, UR4, PT ;  /* 0x0000000410007c0c */ /* 0x000fe2000bf06070 */
[----:B------:R-:W-:Y:S02]  /*0a80*/  IMAD.MOV.U32 R100, RZ, RZ, -0x1 ;  /* 0xffffffffff647424 */ /* 0x000fe400078e00ff */
[----:B------:R-:W-:Y:S01]  /*0a90*/  IMAD.MOV.U32 R101, RZ, RZ, -0x1 ;  /* 0xffffffffff657424 */ /* 0x000fe200078e00ff */
[----:B------:R-:W-:-:S13]  /*0aa0*/  ISETP.GE.U32.AND.EX P0, PT, R17, UR5, PT, P0 ;  /* 0x0000000511007c0c */ /* 0x000fda000bf06100 */
[----:B------:R-:W-:Y:S05]  /*0ab0*/  @P0 BRA `(.L_x_8) ;  /* 0x0000000400280947 */ /* 0x000fea0003800000 */
[----:B------:R-:W0:Y:S01]  /*0ac0*/  LDC.64 R24, c[0x0][0x628] ;  /* 0x00018a00ff187b82 */ /* 0x000e220000000a00 */
[----:B------:R-:W-:Y:S02]  /*0ad0*/  IMAD.MOV.U32 R10, RZ, RZ, R16 ;  /* 0x000000ffff0a7224 */ /* 0x000fe400078e0010 */
[----:B------:R-:W-:-:S05]  /*0ae0*/  IMAD.MOV.U32 R11, RZ, RZ, R17 ;  /* 0x000000ffff0b7224 */ /* 0x000fca00078e0011 */
[----:B------:R-:W1:Y:S08]  /*0af0*/  LDC R8, c[0x0][0x630] ;  /* 0x00018c00ff087b82 */ /* 0x000e700000000800 */
[----:B------:R-:W2:Y:S01]  /*0b00*/  LDC.64 R26, c[0x0][0x620] ;  /* 0x00018800ff1a7b82 */ /* 0x000ea20000000a00 */
[----:B0-----:R-:W-:-:S04]  /*0b10*/  ISETP.NE.U32.AND P0, PT, R24, RZ, PT ;  /* 0x000000ff1800720c */ /* 0x001fc80003f05070 */
[----:B------:R-:W-:-:S13]  /*0b20*/  ISETP.NE.AND.EX P0, PT, R25, RZ, PT, P0 ;  /* 0x000000ff1900720c */ /* 0x000fda0003f05300 */
[----:B-12---:R-:W-:Y:S05]  /*0b30*/  @!P0 BRA `(.L_x_9) ;  /* 0x0000000000288947 */ /* 0x006fea0003800000 */
[----:B------:R-:W0:Y:S02]  /*0b40*/  LDC R3, c[0x0][0x634] ;  /* 0x00018d00ff037b82 */ /* 0x000e240000000800 */
[----:B0-----:R-:W-:-:S05]  /*0b50*/  IADD3 R3, P0, R16, R3, RZ ;  /* 0x0000000310037210 */ /* 0x001fca0007f1e0ff */
[----:B------:R-:W-:-:S04]  /*0b60*/  IMAD.X R21, RZ, RZ, R17, P0 ;  /* 0x000000ffff157224 */ /* 0x000fc800000e0611 */
[----:B------:R-:W-:-:S04]  /*0b70*/  IMAD.WIDE.U32 R10, R21, R24, RZ ;  /* 0x00000018150a7225 */ /* 0x000fc800078e00ff */
[----:B------:R-:W-:-:S04]  /*0b80*/  IMAD.WIDE.U32 R12, P0, R3, R25, R10 ;  /* 0x00000019030c7225 */ /* 0x000fc8000780000a */
[----:B------:R-:W-:-:S04]  /*0b90*/  IMAD.WIDE.U32 R10, R3, R24, RZ ;  /* 0x00000018030a7225 */ /* 0x000fc800078e00ff */
[----:B------:R-:W-:Y:S01]  /*0ba0*/  IMAD.X R15, RZ, RZ, RZ, P0 ;  /* 0x000000ffff0f7224 */ /* 0x000fe200000e06ff */
[----:B------:R-:W-:Y:S01]  /*0bb0*/  IADD3 RZ, P0, R11, R12, RZ ;  /* 0x0000000c0bff7210 */ /* 0x000fe20007f1e0ff */
[----:B------:R-:W-:-:S04]  /*0bc0*/  IMAD.MOV.U32 R14, RZ, RZ, R13 ;  /* 0x000000ffff0e7224 */ /* 0x000fc800078e000d */
[----:B------:R-:W-:-:S08]  /*0bd0*/  IMAD.WIDE.U32.X R10, R21, R25, R14, P0 ;  /* 0x00000019150a7225 */ /* 0x000fd000000e040e */
.L_x_9:
[----:B------:R-:W0:Y:S01]  /*0be0*/  LDC.64 R30, c[0x0][0x640] ;  /* 0x00019000ff1e7b82 */ /* 0x000e220000000a00 */
[-CC-:B------:R-:W-:Y:S01]  /*0bf0*/  SHF.R.U64 R101, R10, R8.reuse, R11.reuse ;  /* 0x000000080a657219 */ /* 0x180fe2000000120b */
[----:B------:R-:W-:Y:S01]  /*0c00*/  IMAD R29, R9, R23, R4 ;  /* 0x00000017091d7224 */ /* 0x000fe200078e0204 */
[----:B------:R-:W-:Y:S01]  /*0c10*/  SHF.R.U32.HI R3, RZ, R8, R11 ;  /* 0x00000008ff037219 */ /* 0x000fe2000001160b */
[----:B------:R-:W-:Y:S01]  /*0c20*/  IMAD.MOV.U32 R23, RZ, RZ, 0x1 ;  /* 0x00000001ff177424 */ /* 0x000fe200078e00ff */
[----:B------:R-:W-:-:S03]  /*0c30*/  IADD3 R5, P0, RZ, -R101, RZ ;  /* 0x80000065ff057210 */ /* 0x000fc60007f1e0ff */
[----:B------:R-:W1:Y:S02]  /*0c40*/  LDC R12, c[0x0][0x618] ;  /* 0x00018600ff0c7b82 */ /* 0x000e640000000800 */
[----:B------:R-:W-:Y:S02]  /*0c50*/  IMAD.X R3, RZ, RZ, ~R3, P0 ;  /* 0x000000ffff037224 */ /* 0x000fe400000e0e03 */
[----:B------:R-:W-:-:S04]  /*0c60*/  IMAD.WIDE.U32 R10, R5, R26, R16 ;  /* 0x0000001a050a7225 */ /* 0x000fc800078e0010 */
[----:B------:R-:W2:Y:S01]  /*0c70*/  LDC R20, c[0x0][0x608] ;  /* 0x00018200ff147b82 */ /* 0x000ea20000000800 */
[----:B------:R-:W-:Y:S02]  /*0c80*/  IMAD R8, R3, R26, RZ ;  /* 0x0000001a03087224 */ /* 0x000fe400078e02ff */
[----:B------:R-:W-:Y:S02]  /*0c90*/  IMAD.MOV.U32 R3, RZ, RZ, -0x1 ;  /* 0xffffffffff037424 */ /* 0x000fe400078e00ff */
[----:B------:R-:W-:-:S03]  /*0ca0*/  IMAD R5, R5, R27, R8 ;  /* 0x0000001b05057224 */ /* 0x000fc600078e0208 */
[----:B------:R-:W3:Y:S01]  /*0cb0*/  LDC R28, c[0x0][0x658] ;  /* 0x00019600ff1c7b82 */ /* 0x000ee20000000800 */
[----:B------:R-:W-:Y:S01]  /*0cc0*/  IMAD.IADD R5, R11, 0x1, R5 ;  /* 0x000000010b057824 */ /* 0x000fe200078e0205 */
[----:B0-----:R-:W-:-:S04]  /*0cd0*/  ISETP.NE.U32.AND P0, PT, R30, RZ, PT ;  /* 0x000000ff1e00720c */ /* 0x001fc80003f05070 */
[----:B------:R-:W-:Y:S02]  /*0ce0*/  ISETP.NE.AND.EX P0, PT, R31, RZ, PT, P0 ;  /* 0x000000ff1f00720c */ /* 0x000fe40003f05300 */
[----:B------:R-:W0:Y:S01]  /*0cf0*/  LDC R24, c[0x0][0x600] ;  /* 0x00018000ff187b82 */ /* 0x000e220000000800 */
[-CC-:B-1----:R-:W-:Y:S02]  /*0d00*/  SHF.R.U64 R14, R10, R12.reuse, R5.reuse ;  /* 0x0000000c0a0e7219 */ /* 0x182fe40000001205 */
[----:B------:R-:W-:-:S05]  /*0d10*/  SHF.R.U32.HI R5, RZ, R12, R5 ;  /* 0x0000000cff057219 */ /* 0x000fca0000011605 */
[----:B------:R-:W1:Y:S01]  /*0d20*/  LDC R15, c[0x0][0x648] ;  /* 0x00019200ff0f7b82 */ /* 0x000e620000000800 */
[-CC-:B--2---:R-:W-:Y:S02]  /*0d30*/  SHF.R.U64 R27, R14, R20.reuse, R5.reuse ;  /* 0x000000140e1b7219 */ /* 0x184fe40000001205 */
[----:B------:R-:W-:-:S05]  /*0d40*/  SHF.R.U32.HI R5, RZ, R20, R5 ;  /* 0x00000014ff057219 */ /* 0x000fca0000011605 */
[----:B------:R-:W2:Y:S01]  /*0d50*/  LDC R21, c[0x0][0x638] ;  /* 0x00018e00ff157b82 */ /* 0x000ea20000000800 */
[-CC-:B---3--:R-:W-:Y:S02]  /*0d60*/  SHF.R.U64 R20, R27, R28.reuse, R5.reuse ;  /* 0x0000001c1b147219 */ /* 0x188fe40000001205 */
[-C--:B------:R-:W-:Y:S02]  /*0d70*/  SHF.L.U32 R3, R3, R28.reuse, RZ ;  /* 0x0000001c03037219 */ /* 0x080fe400000006ff */
[----:B------:R-:W-:Y:S01]  /*0d80*/  SHF.R.U32.HI R5, RZ, R28, R5 ;  /* 0x0000001cff057219 */ /* 0x000fe20000011605 */
[----:B------:R-:W-:Y:S01]  /*0d90*/  IMAD.MOV.U32 R4, RZ, RZ, R20 ;  /* 0x000000ffff047224 */ /* 0x000fe200078e0014 */
[----:B------:R-:W-:Y:S01]  /*0da0*/  LOP3.LUT R12, RZ, R3, RZ, 0x33, !PT ;  /* 0x00000003ff0c7212 */ /* 0x000fe200078e33ff */
[----:B------:R-:W3:Y:S01]  /*0db0*/  LDC R25, c[0x0][0x610] ;  /* 0x00018400ff197b82 */ /* 0x000ee20000000800 */
[----:B------:R-:W-:Y:S05]  /*0dc0*/  @!P0 BRA `(.L_x_10) ;  /* 0x0000000000288947 */ /* 0x000fea0003800000 */
[----:B------:R-:W4:Y:S02]  /*0dd0*/  LDC R3, c[0x0][0x64c] ;  /* 0x00019300ff037b82 */ /* 0x000f240000000800 */
[----:B----4-:R-:W-:-:S05]  /*0de0*/  IADD3 R3, P0, R20, R3, RZ ;  /* 0x0000000314037210 */ /* 0x010fca0007f1e0ff */
        /* <DEDUP_REMOVED lines=8> */
.L_x_10:
[----:B-1----:R-:W-:Y:S01]  /*0e70*/  SHF.R.U64 R4, R4, R15, R5 ;  /* 0x0000000f04047219 */ /* 0x002fe20000001205 */
[----:B0-----:R-:W-:Y:S01]  /*0e80*/  VIADD R5, R24, 0xffffffff ;  /* 0xffffffff18057836 */ /* 0x001fe20000000000 */
[----:B------:R-:W-:Y:S02]  /*0e90*/  SHF.L.U32 R3, R23, R28, RZ ;  /* 0x0000001c17037219 */ /* 0x000fe400000006ff */
[----:B------:R-:W-:Y:S01]  /*0ea0*/  LOP3.LUT R12, R27, R12, RZ, 0xc0, !PT ;  /* 0x0000000c1b0c7212 */ /* 0x000fe200078ec0ff */
[----:B------:R-:W-:Y:S01]  /*0eb0*/  IMAD.MOV R8, RZ, RZ, -R4 ;  /* 0x000000ffff087224 */ /* 0x000fe200078e0a04 */
[----:B------:R-:W-:Y:S02]  /*0ec0*/  SEL R6, R6, R29, !P1 ;  /* 0x0000001d06067207 */ /* 0x000fe40004800000 */
[----:B------:R-:W-:Y:S01]  /*0ed0*/  LOP3.LUT R5, R14, R5, RZ, 0xc0, !PT ;  /* 0x000000050e057212 */ /* 0x000fe200078ec0ff */
[----:B------:R-:W-:Y:S02]  /*0ee0*/  IMAD R9, R3, R4, R12 ;  /* 0x0000000403097224 */ /* 0x000fe400078e020c */
[----:B--2---:R-:W-:-:S02]  /*0ef0*/  IMAD R3, R8, R21, R20 ;  /* 0x0000001508037224 */ /* 0x004fc400078e0214 */
[----:B---3--:R-:W-:Y:S02]  /*0f00*/  IMAD R6, R9, R25, R6 ;  /* 0x0000001909067224 */ /* 0x008fe400078e0206 */
[----:B------:R-:W-:Y:S02]  /*0f10*/  IMAD R103, R3, R24, R5 ;  /* 0x0000001803677224 */ /* 0x000fe400078e0205 */
[----:B------:R-:W-:-:S03]  /*0f20*/  IMAD.MOV.U32 R4, RZ, RZ, 0x1 ;  /* 0x00000001ff047424 */ /* 0x000fc600078e00ff */
[----:B------:R-:W-:Y:S02]  /*0f30*/  SEL R100, R103, R6, !P1 ;  /* 0x0000000667647207 */ /* 0x000fe40004800000 */
[----:B------:R-:W-:Y:S02]  /*0f40*/  PRMT R3, R4, 0x7610, R3 ;  /* 0x0000761004037816 */ /* 0x000fe40000000003 */
[----:B------:R-:W-:-:S07]  /*0f50*/  SEL R103, R6, R103, !P1 ;  /* 0x0000006706677207 */ /* 0x000fce0004800000 */
.L_x_8:
[----:B------:R-:W-:-:S08]  /*0f60*/  NOP ;  /* 0x0000000000007918 */ /* 0x000fd00000000000 */
[----:B------:R-:W0:Y:S02]  /*0f70*/  USETMAXREG.TRY_ALLOC.CTAPOOL UP0, 0xe8 ;  /* 0x000000e8000079c8 */ /* 0x000e240008000600 */
[----:B0-----:R-:W-:-:S13]  /*0f80*/  PLOP3.LUT P0, PT, PT, PT, UP0, 0x80, 0x0 ;  /* 0x000000000000781c */ /* 0x001fda0003f0f008 */
[----:B------:R-:W-:Y:S05]  /*0f90*/  @!P0 BRA `(.L_x_8) ;  /* 0xfffffffc00f08947 */ /* 0x000fea000383ffff */
[----:B------:R-:W-:Y:S01]  /*0fa0*/  ULDC.64 UR4, c[0x0][0x598] ;  /* 0x0001660000047ab9 */ /* 0x000fe20000000a00 */
[----:B------:R-:W-:Y:S01]  /*0fb0*/  ULDC.64 UR38, c[0x0][0x208] ;  /* 0x0000820000267ab9 */ /* 0x000fe20000000a00 */
[----:B------:R-:W-:-:S04]  /*0fc0*/  ISETP.NE.U32.AND P0, PT, RZ, UR4, PT ;  /* 0x00000004ff007c0c */ /* 0x000fc8000bf05070 */
[----:B------:R-:W-:-:S13]  /*0fd0*/  ISETP.NE.AND.EX P0, PT, RZ, UR5, PT, P0 ;  /* 0x00000005ff007c0c */ /* 0x000fda000bf05300 */
[----:B------:R-:W-:Y:S05]  /*0fe0*/  @!P0 BRA `(.L_x_11) ;  /* 0x00000000001c8947 */ /* 0x000fea0003800000 */
[----:B------:R-:W0:Y:S02]  /*0ff0*/  LDC.64 R4, c[0x0][0x598] ;  /* 0x00016600ff047b82 */ /* 0x000e240000000a00 */
[----:B0-----:R-:W2:Y:S02]  /*1000*/  LDG.E.64 R4, desc[UR38][R4.64] ;  /* 0x0000002604047981 */ /* 0x001ea4000c1e1b00 */
[----:B--2---:R-:W-:-:S04]  /*1010*/  ISETP.NE.U32.AND P0, PT, R4, RZ, PT ;  /* 0x000000ff0400720c */ /* 0x004fc80003f05070 */
[----:B------:R-:W-:-:S13]  /*1020*/  ISETP.NE.AND.EX P0, PT, R5, RZ, PT, P0 ;  /* 0x000000ff0500720c */ /* 0x000fda0003f05300 */
[----:B------:R-:W-:Y:S05]  /*1030*/  @!P0 BRA `(.L_x_11) ;  /* 0x0000000000088947 */ /* 0x000fea0003800000 */
[----:B------:R0:W5:Y:S01]  /*1040*/  LD.E R23, desc[UR38][R4.64] ;  /* 0x0000002604177980 */ /* 0x000162000c101900 */
[----:B------:R-:W-:Y:S05]  /*1050*/  BRA `(.L_x_12) ;  /* 0x0000000000247947 */ /* 0x000fea0003800000 */
.L_x_11:
[----:B------:R-:W-:Y:S02]  /*1060*/  ULDC.64 UR4, c[0x0][0x588] ;  /* 0x0001620000047ab9 */ /* 0x000fe40000000a00 */
[----:B------:R-:W-:-:S04]  /*1070*/  ISETP.NE.U32.AND P0, PT, RZ, UR4, PT ;  /* 0x00000004ff007c0c */ /* 0x000fc8000bf05070 */
[----:B------:R-:W-:-:S13]  /*1080*/  ISETP.NE.AND.EX P0, PT, RZ, UR5, PT, P0 ;  /* 0x00000005ff007c0c */ /* 0x000fda000bf05300 */
[----:B------:R-:W-:Y:S05]  /*1090*/  @!P0 BRA `(.L_x_13) ;  /* 0x00000000000c8947 */ /* 0x000fea0003800000 */
[----:B------:R-:W0:Y:S02]  /*10a0*/  LDC.64 R4, c[0x0][0x588] ;  /* 0x00016200ff047b82 */ /* 0x000e240000000a00 */
[----:B0-----:R1:W5:Y:S01]  /*10b0*/  LDG.E R23, desc[UR38][R4.64] ;  /* 0x0000002604177981 */ /* 0x001362000c1e1900 */
[----:B------:R-:W-:Y:S05]  /*10c0*/  BRA `(.L_x_12) ;  /* 0x0000000000087947 */ /* 0x000fea0003800000 */
.L_x_13:
[----:B------:R-:W-:Y:S02]  /*10d0*/  ULDC UR4, c[0x0][0x580] ;  /* 0x0001600000047ab9 */ /* 0x000fe40000000800 */
[----:B------:R-:W-:-:S07]  /*10e0*/  IMAD.U32 R23, RZ, RZ, UR4 ;  /* 0x00000004ff177e24 */ /* 0x000fce000f8e00ff */
.L_x_12:
[----:B------:R-:W-:Y:S02]  /*10f0*/  ULDC.64 UR4, c[0x0][0x5a0] ;  /* 0x0001680000047ab9 */ /* 0x000fe40000000a00 */
[----:B------:R-:W-:-:S04]  /*1100*/  ISETP.NE.U32.AND P0, PT, RZ, UR4, PT ;  /* 0x00000004ff007c0c */ /* 0x000fc8000bf05070 */
[----:B------:R-:W-:-:S13]  /*1110*/  ISETP.NE.AND.EX P0, PT, RZ, UR5, PT, P0 ;  /* 0x00000005ff007c0c */ /* 0x000fda000bf05300 */
[----:B------:R-:W-:Y:S05]  /*1120*/  @!P0 BRA `(.L_x_14) ;  /* 0x00000000001c8947 */ /* 0x000fea0003800000 */
[----:B01----:R-:W0:Y:S02]  /*1130*/  LDC.64 R4, c[0x0][0x5a0] ;  /* 0x00016800ff047b82 */ /* 0x003e240000000a00 */
[----:B0-----:R-:W2:Y:S02]  /*1140*/  LDG.E.64 R4, desc[UR38][R4.64] ;  /* 0x0000002604047981 */ /* 0x001ea4000c1e1b00 */
[----:B--2---:R-:W-:-:S04]  /*1150*/  ISETP.NE.U32.AND P0, PT, R4, RZ, PT ;  /* 0x000000ff0400720c */ /* 0x004fc80003f05070 */
[----:B------:R-:W-:-:S13]  /*1160*/  ISETP.NE.AND.EX P0, PT, R5, RZ, PT, P0 ;  /* 0x000000ff0500720c */ /* 0x000fda0003f05300 */
[----:B------:R-:W-:Y:S05]  /*1170*/  @!P0 BRA `(.L_x_14) ;  /* 0x0000000000088947 */ /* 0x000fea0003800000 */
[----:B------:R0:W5:Y:S01]  /*1180*/  LD.E R90, desc[UR38][R4.64] ;  /* 0x00000026045a7980 */ /* 0x000162000c101900 */
[----:B------:R-:W-:Y:S05]  /*1190*/  BRA `(.L_x_15) ;  /* 0x0000000000247947 */ /* 0x000fea0003800000 */
.L_x_14:
[----:B------:R-:W-:Y:S02]  /*11a0*/  ULDC.64 UR4, c[0x0][0x590] ;  /* 0x0001640000047ab9 */ /* 0x000fe40000000a00 */
[----:B------:R-:W-:-:S04]  /*11b0*/  ISETP.NE.U32.AND P0, PT, RZ, UR4, PT ;  /* 0x00000004ff007c0c */ /* 0x000fc8000bf05070 */
[----:B------:R-:W-:-:S13]  /*11c0*/  ISETP.NE.AND.EX P0, PT, RZ, UR5, PT, P0 ;  /* 0x00000005ff007c0c */ /* 0x000fda000bf05300 */
[----:B------:R-:W-:Y:S05]  /*11d0*/  @!P0 BRA `(.L_x_16) ;  /* 0x00000000000c8947 */ /* 0x000fea0003800000 */
[----:B------:R-:W2:Y:S02]  /*11e0*/  LDC.64 R90, c[0x0][0x590] ;  /* 0x00016400ff5a7b82 */ /* 0x000ea40000000a00 */
[----:B--2---:R2:W5:Y:S01]  /*11f0*/  LDG.E R90, desc[UR38][R90.64] ;  /* 0x000000265a5a7981 */ /* 0x004562000c1e1900 */
[----:B------:R-:W-:Y:S05]  /*1200*/  BRA `(.L_x_15) ;  /* 0x0000000000087947 */ /* 0x000fea0003800000 */
.L_x_16:
[----:B------:R-:W-:Y:S02]  /*1210*/  ULDC UR4, c[0x0][0x584] ;  /* 0x0001610000047ab9 */ /* 0x000fe40000000800 */
[----:B------:R-:W-:-:S07]  /*1220*/  IMAD.U32 R90, RZ, RZ, UR4 ;  /* 0x00000004ff5a7e24 */ /* 0x000fce000f8e00ff */
.L_x_15:
[----:B------:R-:W-:-:S13]  /*1230*/  LOP3.LUT P0, RZ, R3, 0xff, RZ, 0xc0, !PT ;  /* 0x000000ff03ff7812 */ /* 0x000fda000780c0ff */
[----:B------:R-:W-:Y:S05]  /*1240*/  @!P0 EXIT ;  /* 0x000000000000894d */ /* 0x000fea0003800000 */
[----:B------:R-:W3:Y:S01]  /*1250*/  LDC R93, c[0x0][0x658] ;  /* 0x00019600ff5d7b82 */ /* 0x000ee20000000800 */
[----:B------:R-:W-:Y:S01]  /*1260*/  LOP3.LUT R7, R7, 0x1, RZ, 0xc0, !PT ;  /* 0x0000000107077812 */ /* 0x000fe200078ec0ff */
[----:B------:R-:W-:Y:S01]  /*1270*/  ULDC.64 UR6, c[0x0][0x288] ;  /* 0x0000a20000067ab9 */ /* 0x000fe20000000a00 */
[----:B------:R-:W-:Y:S01]  /*1280*/  SHF.R.U32.HI R3, RZ, 0x2, R95 ;  /* 0x00000002ff037819 */ /* 0x000fe2000001165f */
[----:B------:R-:W-:Y:S01]  /*1290*/  UIADD3 UR4, UR7, 0x1f, URZ ;  /* 0x0000001f07047890 */ /* 0x000fe2000fffe03f */
[----:B------:R-:W-:Y:S01]  /*12a0*/  SHF.R.U32.HI R0, RZ, 0x1, R0 ;  /* 0x00000001ff007819 */ /* 0x000fe20000011600 */
[----:B------:R-:W-:Y:S01]  /*12b0*/  IMAD.SHL.U32 R88, R7, 0x40, RZ ;  /* 0x0000004007587824 */ /* 0x000fe200078e00ff */
[----:B------:R-:W-:Y:S01]  /*12c0*/  LOP3.LUT R3, R3, 0x7, RZ, 0xc0, !PT ;  /* 0x0000000703037812 */ /* 0x000fe200078ec0ff */
[----:B------:R-:W4:Y:S01]  /*12d0*/  LDC.64 R8, c[0x0][0x5c8] ;  /* 0x00017200ff087b82 */ /* 0x000f220000000a00 */
[----:B------:R-:W-:Y:S01]  /*12e0*/  USHF.R.S32.HI UR5, URZ, 0x1f, UR4 ;  /* 0x0000001f3f057899 */ /* 0x000fe20008011404 */
[----:B------:R-:W-:Y:S01]  /*12f0*/  LOP3.LUT R0, R0, 0x30, RZ, 0xc0, !PT ;  /* 0x0000003000007812 */ /* 0x000fe200078ec0ff */
[----:B------:R-:W-:Y:S01]  /*1300*/  IMAD.MOV.U32 R6, RZ, RZ, 0x1 ;  /* 0x00000001ff067424 */ /* 0x000fe200078e00ff */
[--C-:B------:R-:W-:Y:S01]  /*1310*/  LOP3.LUT R88, R88, 0x40, R3.reuse, 0xe2, !PT ;  /* 0x0000004058587812 */ /* 0x100fe200078ee203 */
[----:B------:R-:W-:Y:S01]  /*1320*/  ULEA.HI UR5, UR5, UR4, URZ, 0x5 ;  /* 0x0000000405057291 */ /* 0x000fe2000f8f283f */
[-C--:B01----:R-:W-:Y:S01]  /*1330*/  IADD3 R4, RZ, -R0.reuse, -R3 ;  /* 0x80000000ff047210 */ /* 0x083fe20007ffe803 */
[----:B------:R-:W-:Y:S01]  /*1340*/  IMAD.U32 R5, RZ, RZ, UR6 ;  /* 0x00000006ff057e24 */ /* 0x000fe2000f8e00ff */
[----:B------:R-:W0:Y:S01]  /*1350*/  LDC R97, c[0x0][0x600] ;  /* 0x00018000ff617b82 */ /* 0x000e220000000800 */
[----:B------:R-:W-:Y:S01]  /*1360*/  LOP3.LUT R88, R88, R0, RZ, 0xfc, !PT ;  /* 0x0000000058587212 */ /* 0x000fe200078efcff */
[----:B------:R-:W-:Y:S01]  /*1370*/  IMAD.MOV.U32 R0, RZ, RZ, -0x1 ;  /* 0xffffffffff007424 */ /* 0x000fe200078e00ff */
[----:B------:R-:W-:Y:S01]  /*1380*/  USHF.R.S32.HI UR43, URZ, 0x5, UR5 ;  /* 0x000000053f2b7899 */ /* 0x000fe20008011405 */
[----:B------:R-:W-:Y:S01]  /*1390*/  LOP3.LUT R94, R95, 0x3, RZ, 0xc0, !PT ;  /* 0x000000035f5e7812 */ /* 0x000fe200078ec0ff */
[----:B------:R-:W-:Y:S01]  /*13a0*/  IMAD R4, R7, -0x40, R4 ;  /* 0xffffffc007047824 */ /* 0x000fe200078e0204 */
[C---:B------:R-:W-:Y:S01]  /*13b0*/  LOP3.LUT R96, R95.reuse, 0x80, RZ, 0xc0, !PT ;  /* 0x000000805f607812 */ /* 0x040fe200078ec0ff */
[----:B------:R-:W-:Y:S01]  /*13c0*/  UISETP.LT.AND UP0, UPT, UR43, 0x1, UPT ;  /* 0x000000012b00788c */ /* 0x000fe2000bf01270 */
[-C--:B---3--:R-:W-:Y:S01]  /*13d0*/  SHF.L.U32 R0, R0, R93.reuse, RZ ;  /* 0x0000005d00007219 */ /* 0x088fe200000006ff */
[----:B------:R-:W-:Y:S01]  /*13e0*/  ULDC UR4, c[0x0][0x284] ;  /* 0x0000a10000047ab9 */ /* 0x000fe20000000800 */
[----:B------:R-:W-:Y:S01]  /*13f0*/  IMAD R94, R94, -0x2, R5 ;  /* 0xfffffffe5e5e7824 */ /* 0x000fe200078e0205 */
[----:B------:R-:W-:Y:S01]  /*1400*/  USEL UR44, UR43, 0x1, UP0 ;  /* 0x000000012b2c7887 */ /* 0x000fe20008000000 */
[----:B------:R-:W-:Y:S01]  /*1410*/  SHF.L.U32 R93, R6, R93, RZ ;  /* 0x0000005d065d7219 */ /* 0x000fe200000006ff */
[----:B------:R-:W-:Y:S01]  /*1420*/  IMAD.SHL.U32 R95, R95, 0x2, RZ ;  /* 0x000000025f5f7824 */ /* 0x000fe200078e00ff */
[----:B------:R-:W-:Y:S01]  /*1430*/  LOP3.LUT R102, R18, 0x1, RZ, 0xfc, !PT ;  /* 0x0000000112667812 */ /* 0x000fe200078efcff */
[----:B------:R-:W-:Y:S01]  /*1440*/  VIADD R99, R4, UR4 ;  /* 0x0000000404637c36 */ /* 0x000fe20008000000 */
[C---:B----4-:R-:W-:Y:S01]  /*1450*/  SHF.L.U64.HI R92, R8.reuse, 0x3, R9 ;  /* 0x00000003085c7819 */ /* 0x050fe20000010209 */
[----:B--2---:R-:W-:Y:S01]  /*1460*/  IMAD.SHL.U32 R91, R8, 0x8, RZ ;  /* 0x00000008085b7824 */ /* 0x004fe200078e00ff */
[----:B------:R-:W-:Y:S01]  /*1470*/  SHF.R.U32.HI R96, RZ, 0x7, R96 ;  /* 0x00000007ff607819 */ /* 0x000fe20000011660 */
[----:B------:R-:W-:Y:S01]  /*1480*/  IMAD.MOV.U32 R89, RZ, RZ, RZ ;  /* 0x000000ffff597224 */ /* 0x000fe200078e00ff */
[----:B------:R-:W-:Y:S01]  /*1490*/  LOP3.LUT R98, RZ, R0, RZ, 0x33, !PT ;  /* 0x00000000ff627212 */ /* 0x000fe200078e33ff */
[----:B------:R-:W-:Y:S01]  /*14a0*/  UIADD3 UR44, UR43, -UR44, URZ ;  /* 0x8000002c2b2c7290 */ /* 0x000fe2000fffe03f */
[----:B------:R-:W-:Y:S01]  /*14b0*/  UMOV UR40, URZ ;  /* 0x0000003f00287c82 */ /* 0x000fe20008000000 */
[----:B0-----:R-:W-:Y:S01]  /*14c0*/  VIADD R97, R97, 0xffffffff ;  /* 0xffffffff61617836 */ /* 0x001fe20000000000 */
[----:B------:R-:W-:-:S09]  /*14d0*/  UMOV UR41, URZ ;  /* 0x0000003f00297c82 */ /* 0x000fd20008000000 */
.L_x_164:
[----:B0-----:R-:W0:Y:S01]  /*14e0*/  SHFL.IDX PT, R0, R96, RZ, 0x1f ;  /* 0x00001fff60007589 */ /* 0x001e2200000e0000 */
[----:B-1----:R-:W1:Y:S01]  /*14f0*/  S2UR UR7, SR_CgaCtaId ;  /* 0x00000000000779c3 */ /* 0x002e620000008800 */
[----:B------:R-:W-:Y:S01]  /*1500*/  UMOV UR6, 0x400 ;  /* 0x0000040000067882 */ /* 0x000fe20000000000 */
[----:B0-----:R-:W-:Y:S01]  /*1510*/  R2UR UR4, R0 ;  /* 0x00000000000472ca */ /* 0x001fe200000e0000 */
[----:B-1----:R-:W-:-:S12]  /*1520*/  ULEA UR6, UR7, UR6, 0x18 ;  /* 0x0000000607067291 */ /* 0x002fd8000f8ec03f */
[----:B------:R-:W-:-:S04]  /*1530*/  ULEA.HI UR5, UR4, UR4, URZ, 0x1 ;  /* 0x0000000404057291 */ /* 0x000fc8000f8f083f */
[----:B------:R-:W-:-:S04]  /*1540*/  ULOP3.LUT UR5, UR5, 0x7fffe, URZ, 0xc0, !UPT ;  /* 0x0007fffe05057892 */ /* 0x000fc8000f8ec03f */
[----:B------:R-:W-:-:S03]  /*1550*/  UIADD3 UR5, UR4, -UR5, URZ ;  /* 0x8000000504057290 */ /* 0x000fc6000fffe03f */
[----:B------:R-:W-:Y:S01]  /*1560*/  ULDC UR4, c[0x0][0x28c] ;  /* 0x0000a30000047ab9 */ /* 0x000fe20000000800 */
[----:B------:R-:W-:Y:S01]  /*1570*/  ULEA UR5, UR5, UR6, 0xd ;  /* 0x0000000605057291 */ /* 0x000fe2000f8e683f */
[----:B------:R-:W-:-:S03]  /*1580*/  ISETP.LT.AND P0, PT, RZ, UR4, PT ;  /* 0x00000004ff007c0c */ /* 0x000fc6000bf01270 */
[----:B------:R-:W-:-:S04]  /*1590*/  UIADD3 UR5, UR5, 0x180, URZ ;  /* 0x0000018005057890 */ /* 0x000fc8000fffe03f */
[----:B------:R-:W-:-:S04]  /*15a0*/  USHF.R.U32.HI UR5, URZ, 0x4, UR5 ;  /* 0x000000043f057899 */ /* 0x000fc80008011605 */
[----:B------:R-:W-:-:S04]  /*15b0*/  ULOP3.LUT UR5, UR5, 0x3fff, URZ, 0xc0, !UPT ;  /* 0x00003fff05057892 */ /* 0x000fc8000f8ec03f */
[----:B------:R-:W-:Y:S01]  /*15c0*/  ULOP3.LUT UR45, UR5, 0x10000, URZ, 0xfc, !UPT ;  /* 0x00010000052d7892 */ /* 0x000fe2000f8efc3f */
[----:B---345:R-:W-:Y:S11]  /*15d0*/  @P0 BRA `(.L_x_17) ;  /* 0x0000000000400947 */ /* 0x038ff60003800000 */
[----:B------:R-:W-:Y:S01]  /*15e0*/  MOV R0, 0x0 ;  /* 0x0000000000007802 */ /* 0x000fe20000000f00 */
[----:B------:R-:W-:Y:S01]  /*15f0*/  ULDC.64 UR4, c[0x4][0x68] ;  /* 0x01001a0000047ab9 */ /* 0x000fe20000000a00 */
[----:B------:R-:W-:Y:S01]  /*1600*/  ULDC.64 UR6, c[0x4][0x8] ;  /* 0x0100020000067ab9 */ /* 0x000fe20000000a00 */
[----:B------:R-:W-:Y:S01]  /*1610*/  IMAD.U32 R4, RZ, RZ, UR4 ;  /* 0x00000004ff047e24 */ /* 0x000fe2000f8e00ff */
[----:B------:R0:W1:Y:S01]  /*1620*/  LDC.64 R14, c[0x4][R0] ;  /* 0x01000000000e7b82 */ /* 0x0000620000000a00 */
[----:B------:R-:W-:Y:S01]  /*1630*/  IMAD.U32 R5, RZ, RZ, UR5 ;  /* 0x00000005ff057e24 */ /* 0x000fe2000f8e00ff */
[----:B------:R-:W-:Y:S01]  /*1640*/  ULDC.64 UR4, c[0x4][0x70] ;  /* 0x01001c0000047ab9 */ /* 0x000fe20000000a00 */
[----:B------:R-:W-:Y:S02]  /*1650*/  IMAD.U32 R10, RZ, RZ, UR6 ;  /* 0x00000006ff0a7e24 */ /* 0x000fe4000f8e00ff */
[----:B------:R-:W-:Y:S02]  /*1660*/  IMAD.U32 R6, RZ, RZ, UR4 ;  /* 0x00000004ff067e24 */ /* 0x000fe4000f8e00ff */
[----:B------:R-:W-:-:S02]  /*1670*/  IMAD.U32 R7, RZ, RZ, UR5 ;  /* 0x00000005ff077e24 */ /* 0x000fc4000f8e00ff */
[----:B------:R-:W-:Y:S02]  /*1680*/  IMAD.U32 R11, RZ, RZ, UR7 ;  /* 0x00000007ff0b7e24 */ /* 0x000fe4000f8e00ff */
[----:B------:R-:W-:Y:S02]  /*1690*/  IMAD.MOV.U32 R8, RZ, RZ, 0x1e1 ;  /* 0x000001e1ff087424 */ /* 0x000fe400078e00ff */
[----:B------:R-:W-:Y:S02]  /*16a0*/  IMAD.MOV.U32 R12, RZ, RZ, 0x1 ;  /* 0x00000001ff0c7424 */ /* 0x000fe400078e00ff */
[----:B0-----:R-:W-:-:S07]  /*16b0*/  IMAD.MOV.U32 R13, RZ, RZ, RZ ;  /* 0x000000ffff0d7224 */ /* 0x001fce00078e00ff */
[----:B------:R-:W-:-:S07]  /*16c0*/  LEPC R20, `(.L_x_17) ;  /* 0x000000001014794e */ /* 0x000fce0000000000 */
[----:B-1---5:R-:W-:Y:S05]  /*16d0*/  CALL.ABS.NOINC R14 ;  /* 0x000000000e007343 */ /* 0x022fea0003c00000 */
.L_x_17:
[----:B------:R-:W-:-:S13]  /*16e0*/  ISETP.NE.AND P0, PT, R102, 0x3, PT ;  /* 0x000000036600780c */ /* 0x000fda0003f05270 */
[----:B------:R-:W-:Y:S05]  /*16f0*/  @!P0 BRA `(.L_x_18) ;  /* 0x0000000000048947 */ /* 0x000fea0003800000 */
[----:B------:R-:W-:Y:S01]  /*1700*/  BPT.TRAP 0x1 ;  /* 0x000000040000795c */ /* 0x000fe20000300000 */
.L_x_18:
[----:B------:R-:W0:Y:S01]  /*1710*/  S2UR UR5, SR_CgaCtaId ;  /* 0x00000000000579c3 */ /* 0x000e220000008800 */
[----:B------:R-:W-:Y:S01]  /*1720*/  UMOV UR4, 0x400 ;  /* 0x0000040000047882 */ /* 0x000fe20000000000 */
[----:B------:R-:W-:Y:S02]  /*1730*/  IMAD.U32 R0, RZ, RZ, UR40 ;  /* 0x00000028ff007e24 */ /* 0x000fe4000f8e00ff */
[----:B------:R-:W-:-:S03]  /*1740*/  IMAD.U32 R3, RZ, RZ, UR41 ;  /* 0x00000029ff037e24 */ /* 0x000fc6000f8e00ff */
[----:B------:R-:W-:Y:S01]  /*1750*/  SHF.L.U32 R0, R0, 0x1f, RZ ;  /* 0x0000001f00007819 */ /* 0x000fe200000006ff */
[----:B0-----:R-:W-:-:S06]  /*1760*/  ULEA UR4, UR5, UR4, 0x18 ;  /* 0x0000000405047291 */ /* 0x001fcc000f8ec03f */
[----:B------:R-:W-:-:S04]  /*1770*/  IMAD.U32 R6, RZ, RZ, UR4 ;  /* 0x00000004ff067e24 */ /* 0x000fc8000f8e00ff */
[----:B------:R-:W-:-:S04]  /*1780*/  IMAD R3, R3, 0x8, R6 ;  /* 0x0000000803037824 */ /* 0x000fc800078e0206 */
[----:B------:R0:W1:Y:S01]  /*1790*/  SYNCS.PHASECHK.TRANS64.TRYWAIT P1, [R3+URZ], R0 ;  /* 0x00000000030075a7 */ /* 0x000062000802017f */
[----:B------:R-:W-:Y:S05]  /*17a0*/  @!P0 BRA `(.L_x_19) ;  /* 0x0000000000048947 */ /* 0x000fea0003800000 */
[----:B------:R-:W-:Y:S01]  /*17b0*/  BPT.TRAP 0x1 ;  /* 0x000000040000795c */ /* 0x000fe20000300000 */
.L_x_19:
[----:B------:R-:W-:-:S05]  /*17c0*/  IMAD.U32 R4, RZ, RZ, UR44 ;  /* 0x0000002cff047e24 */ /* 0x000fca000f8e00ff */
[----:B------:R-:W-:Y:S01]  /*17d0*/  ISETP.GE.AND P2, PT, R4, 0x1, PT ;  /* 0x000000010400780c */ /* 0x000fe20003f46270 */
[----:B-1----:R-:W-:-:S12]  /*17e0*/  @P1 BRA `(.L_x_20) ;  /* 0x0000000000081947 */ /* 0x002fd80003800000 */
[----:B------:R-:W1:Y:S02]  /*17f0*/  SYNCS.PHASECHK.TRANS64.TRYWAIT P1, [R3+URZ], R0 ;  /* 0x00000000030075a7 */ /* 0x000e64000802017f */
[----:B-1----:R-:W-:Y:S05]  /*1800*/  @!P1 BRA `(.L_x_21) ;  /* 0x0000006800009947 */ /* 0x002fea0003800000 */
.L_x_20:
[----:B------:R-:W-:Y:S05]  /*1810*/  WARPSYNC.ALL ;  /* 0x0000000000007948 */ /* 0x000fea0003800000 */
[----:B------:R-:W-:Y:S01]  /*1820*/  R2UR UR4, R6 ;  /* 0x00000000060472ca */ /* 0x000fe200000e0000 */
[----:B------:R-:W-:Y:S01]  /*1830*/  ULEA UR5, UR41, UR45, 0xa ;  /* 0x0000002d29057291 */ /* 0x000fe2000f8e503f */
[----:B------:R-:W-:Y:S01]  /*1840*/  WARPGROUP.ARRIVE ;  /* 0x00000000000079c5 */ /* 0x000fe20000000000 */
[----:B------:R-:W-:Y:S01]  /*1850*/  UMOV UR9, 0x40000040 ;  /* 0x4000004000097882 */ /* 0x000fe20000000000 */
[----:B------:R-:W-:-:S04]  /*1860*/  UMOV UR11, 0x40000040 ;  /* 0x40000040000b7882 */ /* 0x000fc80000000000 */
[----:B------:R-:W-:-:S05]  /*1870*/  UMOV UR8, UR5 ;  /* 0x0000000500087c82 */ /* 0x000fca0008000000 */
[----:B------:R-:W-:-:S04]  /*1880*/  UIADD3 UR4, UR4, 0x1c180, URZ ;  /* 0x0001c18004047890 */ /* 0x000fc8000fffe03f */
[----:B------:R-:W-:-:S04]  /*1890*/  USHF.R.U32.HI UR4, URZ, 0x4, UR4 ;  /* 0x000000043f047899 */ /* 0x000fc80008011604 */
[----:B------:R-:W-:-:S04]  /*18a0*/  ULOP3.LUT UR4, UR4, 0x3fff, URZ, 0xc0, !UPT ;  /* 0x00003fff04047892 */ /* 0x000fc8000f8ec03f */
[----:B------:R-:W-:-:S04]  /*18b0*/  ULOP3.LUT UR4, UR4, 0x10000, URZ, 0xfc, !UPT ;  /* 0x0001000004047892 */ /* 0x000fc8000f8efc3f */
[----:B------:R-:W-:-:S07]  /*18c0*/  ULEA UR6, UR41, UR4, 0xa ;  /* 0x0000000429067291 */ /* 0x000fce000f8e503f */
[----:B------:R-:W-:Y:S02]  /*18d0*/  UMOV UR10, UR6 ;  /* 0x00000006000a7c82 */ /* 0x000fe40008000000 */
[----:B------:R-:W-:Y:S01]  /*18e0*/  HGMMA.64x128x8.F32.TF32 R24, gdesc[UR8], RZ, !UPT, gsb0 ;  /* 0x05e00000081879f0 */ /* 0x000fe2000c0028ff */
[----:B------:R-:W-:Y:S02]  /*18f0*/  UIADD3 UR8, UR5, 0x2, URZ ;  /* 0x0000000205087890 */ /* 0x000fe4000fffe03f */
[----:B------:R-:W-:Y:S01]  /*1900*/  UIADD3 UR10, UR6, 0x2, URZ ;  /* 0x00000002060a7890 */ /* 0x000fe2000fffe03f */
[----:B------:R-:W-:Y:S01]  /*1910*/  UMOV UR9, 0x40000040 ;  /* 0x4000004000097882 */ /* 0x000fe20000000000 */
[----:B------:R-:W-:Y:S01]  /*1920*/  UMOV UR11, 0x40000040 ;  /* 0x40000040000b7882 */ /* 0x000fe20000000000 */
[----:B------:R-:W-:Y:S02]  /*1930*/  WARPGROUP.DEPBAR.LE gsb0, 0x0 ;  /* 0x00008000000079c5 */ /* 0x000fe40000010000 */
[----:B------:R-:W-:-:S06]  /*1940*/  WARPGROUP.ARRIVE ;  /* 0x00000000000079c5 */ /* 0x000fcc0000000000 */
[----:B------:R-:W-:Y:S01]  /*1950*/  HGMMA.64x128x8.F32.TF32 R24, gdesc[UR8], R24, gsb0 ;  /* 0x05e00000081879f0 */ /* 0x000fe20008002818 */
        /* <DEDUP_REMOVED lines=13> */
[----:B------:R-:W-:Y:S03]  /*1a30*/  HGMMA.64x128x8.F32.TF32 R24, gdesc[UR8], R24, gsb0 ;  /* 0x05e00000081879f0 */ /* 0x000fe60008002818 */
[----:B------:R-:W-:Y:S02]  /*1a40*/  WARPGROUP.DEPBAR.LE gsb0, 0x0 ;  /* 0x00008000000079c5 */ /* 0x000fe40000010000 */
[----:B------:R-:W-:Y:S05]  /*1a50*/  @!P2 BRA `(.L_x_22) ;  /* 0x000000040028a947 */ /* 0x000fea0003800000 */
[----:B------:R-:W-:Y:S01]  /*1a60*/  UIADD3 UR5, UR41, 0x1, URZ ;  /* 0x0000000129057890 */ /* 0x000fe2000fffe03f */
[----:B01----:R-:W-:Y:S02]  /*1a70*/  IMAD.U32 R0, RZ, RZ, UR44 ;  /* 0x0000002cff007e24 */ /* 0x003fe4000f8e00ff */
[----:B------:R-:W-:Y:S01]  /*1a80*/  IMAD.U32 R3, RZ, RZ, UR41 ;  /* 0x00000029ff037e24 */ /* 0x000fe2000f8e00ff */
[----:B------:R-:W-:-:S04]  /*1a90*/  UISETP.NE.AND UP0, UPT, UR5, 0x7, UPT ;  /* 0x000000070500788c */ /* 0x000fc8000bf05270 */
[----:B------:R-:W-:Y:S02]  /*1aa0*/  USEL UR6, URZ, 0x1, UP0 ;  /* 0x000000013f067887 */ /* 0x000fe40008000000 */
[----:B------:R-:W-:Y:S02]  /*1ab0*/  USEL UR5, UR5, URZ, UP0 ;  /* 0x0000003f05057287 */ /* 0x000fe40008000000 */
[----:B------:R-:W-:-:S06]  /*1ac0*/  ULOP3.LUT UR6, UR40, UR6, URZ, 0x3c, !UPT ;  /* 0x0000000628067292 */ /* 0x000fcc000f8e3c3f */
[----:B------:R-:W-:-:S07]  /*1ad0*/  IMAD.U32 R7, RZ, RZ, UR6 ;  /* 0x00000006ff077e24 */ /* 0x000fce000f8e00ff */
.L_x_29:
[----:B------:R-:W-:Y:S05]  /*1ae0*/  @!P0 BRA `(.L_x_23) ;  /* 0x0000000000048947 */ /* 0x000fea0003800000 */
[----:B------:R-:W-:Y:S01]  /*1af0*/  BPT.TRAP 0x1 ;  /* 0x000000040000795c */ /* 0x000fe20000300000 */
.L_x_23:
[----:B------:R-:W0:Y:S01]  /*1b00*/  S2UR UR7, SR_CgaCtaId ;  /* 0x00000000000779c3 */ /* 0x000e220000008800 */
[----:B------:R-:W-:Y:S01]  /*1b10*/  UMOV UR6, 0x400 ;  /* 0x0000040000067882 */ /* 0x000fe20000000000 */
[----:B------:R-:W-:Y:S01]  /*1b20*/  IMAD.U32 R5, RZ, RZ, UR5 ;  /* 0x00000005ff057e24 */ /* 0x000fe2000f8e00ff */
[----:B------:R-:W-:Y:S01]  /*1b30*/  SHF.L.U32 R4, R7, 0x1f, RZ ;  /* 0x0000001f07047819 */ /* 0x000fe200000006ff */
[----:B0-----:R-:W-:-:S06]  /*1b40*/  ULEA UR6, UR7, UR6, 0x18 ;  /* 0x0000000607067291 */ /* 0x001fcc000f8ec03f */
[----:B------:R-:W-:-:S04]  /*1b50*/  IMAD.U32 R6, RZ, RZ, UR6 ;  /* 0x00000006ff067e24 */ /* 0x000fc8000f8e00ff */
[----:B------:R-:W-:-:S04]  /*1b60*/  IMAD R5, R5, 0x8, R6 ;  /* 0x0000000805057824 */ /* 0x000fc800078e0206 */
[----:B------:R0:W1:Y:S01]  /*1b70*/  SYNCS.PHASECHK.TRANS64.TRYWAIT P1, [R5+URZ], R4 ;  /* 0x00000004050075a7 */ /* 0x000062000802017f */
[----:B------:R-:W-:Y:S05]  /*1b80*/  @!P0 BRA `(.L_x_24) ;  /* 0x0000000000048947 */ /* 0x000fea0003800000 */
[----:B------:R-:W-:Y:S01]  /*1b90*/  BPT.TRAP 0x1 ;  /* 0x000000040000795c */ /* 0x000fe20000300000 */
.L_x_24:
[----:B-1----:R-:W-:Y:S05]  /*1ba0*/  @P1 BRA `(.L_x_25) ;  /* 0x0000000000081947 */ /* 0x002fea0003800000 */
[----:B------:R-:W1:Y:S02]  /*1bb0*/  SYNCS.PHASECHK.TRANS64.TRYWAIT P1, [R5+URZ], R4 ;  /* 0x00000004050075a7 */ /* 0x000e64000802017f */
[----:B-1----:R-:W-:Y:S05]  /*1bc0*/  @!P1 BRA `(.L_x_26) ;  /* 0x0000006400249947 */ /* 0x002fea0003800000 */
.L_x_25:
[----:B------:R-:W-:Y:S01]  /*1bd0*/  ULEA UR6, UR5, UR45, 0xa ;  /* 0x0000002d05067291 */ /* 0x000fe2000f8e503f */
[----:B------:R-:W-:Y:S01]  /*1be0*/  WARPGROUP.ARRIVE ;  /* 0x00000000000079c5 */ /* 0x000fe20000000000 */
[----:B------:R-:W-:Y:S01]  /*1bf0*/  ULEA UR7, UR5, UR4, 0xa ;  /* 0x0000000405077291 */ /* 0x000fe2000f8e503f */
[----:B------:R-:W-:Y:S01]  /*1c00*/  UMOV UR9, 0x40000040 ;  /* 0x4000004000097882 */ /* 0x000fe20000000000 */
[----:B------:R-:W-:-:S03]  /*1c10*/  UMOV UR11, 0x40000040 ;  /* 0x40000040000b7882 */ /* 0x000fc60000000000 */
[----:B------:R-:W-:Y:S02]  /*1c20*/  UMOV UR8, UR6 ;  /* 0x0000000600087c82 */ /* 0x000fe40008000000 */
[----:B------:R-:W-:Y:S02]  /*1c30*/  UMOV UR10, UR7 ;  /* 0x00000007000a7c82 */ /* 0x000fe40008000000 */
[----:B------:R-:W-:Y:S01]  /*1c40*/  HGMMA.64x128x8.F32.TF32 R24, gdesc[UR8], R24, gsb0 ;  /* 0x05e00000081879f0 */ /* 0x000fe20008002818 */
[----:B------:R-:W-:Y:S02]  /*1c50*/  UIADD3 UR8, UR6, 0x2, URZ ;  /* 0x0000000206087890 */ /* 0x000fe4000fffe03f */
[----:B------:R-:W-:Y:S01]  /*1c60*/  UIADD3 UR10, UR7, 0x2, URZ ;  /* 0x00000002070a7890 */ /* 0x000fe2000fffe03f */
[----:B------:R-:W-:Y:S01]  /*1c70*/  UMOV UR9, 0x40000040 ;  /* 0x4000004000097882 */ /* 0x000fe20000000000 */
[----:B------:R-:W-:Y:S01]  /*1c80*/  UMOV UR11, 0x40000040 ;  /* 0x40000040000b7882 */ /* 0x000fe20000000000 */
[----:B------:R-:W-:-:S02]  /*1c90*/  WARPGROUP.DEPBAR.LE gsb0, 0x0 ;  /* 0x00008000000079c5 */ /* 0x000fc40000010000 */
        /* <DEDUP_REMOVED lines=18> */
[----:B------:R-:W-:Y:S01]  /*1dc0*/  BPT.TRAP 0x1 ;  /* 0x000000040000795c */ /* 0x000fe20000300000 */
.L_x_27:
[----:B------:R-:W-:-:S13]  /*1dd0*/  ISETP.NE.AND P1, PT, R22, RZ, PT ;  /* 0x000000ff1600720c */ /* 0x000fda0003f25270 */
[----:B01----:R-:W-:-:S04]  /*1de0*/  @P1 IMAD R4, R3, 0x8, R6 ;  /* 0x0000000803041824 */ /* 0x003fc800078e0206 */
[----:B------:R-:W-:-:S05]  /*1df0*/  @P1 VIADD R4, R4, 0x38 ;  /* 0x0000003804041836 */ /* 0x000fca0000000000 */
[----:B------:R-:W-:-:S04]  /*1e00*/  @P1 PRMT R4, R19, 0x654, R4 ;  /* 0x0000065413041816 */ /* 0x000fc80000000004 */
[----:B------:R0:W-:Y:S01]  /*1e10*/  @P1 SYNCS.ARRIVE.TRANS64.RED.A1T0 RZ, [R4+URZ], RZ ;  /* 0x000000ff04ff19a7 */ /* 0x0001e2000810043f */
[----:B------:R-:W-:-:S13]  /*1e20*/  ISETP.GT.U32.AND P1, PT, R18, 0x1, PT ;  /* 0x000000011200780c */ /* 0x000fda0003f24070 */
[----:B0-----:R-:W-:Y:S05]  /*1e30*/  @P1 BRA `(.L_x_28) ;  /* 0x0000000000041947 */ /* 0x001fea0003800000 */
[----:B------:R-:W-:Y:S01]  /*1e40*/  BPT.TRAP 0x1 ;  /* 0x000000040000795c */ /* 0x000fe20000300000 */
.L_x_28:
[----:B------:R-:W-:Y:S01]  /*1e50*/  UIADD3 UR5, UR5, 0x1, URZ ;  /* 0x0000000105057890 */ /* 0x000fe2000fffe03f */
[C---:B------:R-:W-:Y:S01]  /*1e60*/  ISETP.GT.AND P2, PT, R0.reuse, 0x1, PT ;  /* 0x000000010000780c */ /* 0x040fe20003f44270 */
[----:B------:R-:W-:Y:S02]  /*1e70*/  VIADD R3, R3, 0x1 ;  /* 0x0000000103037836 */ /* 0x000fe40000000000 */
[----:B------:R-:W-:Y:S01]  /*1e80*/  UISETP.NE.AND UP0, UPT, UR5, 0x7, UPT ;  /* 0x000000070500788c */ /* 0x000fe2000bf05270 */
[----:B------:R-:W-:Y:S02]  /*1e90*/  VIADD R0, R0, 0xffffffff ;  /* 0xffffffff00007836 */ /* 0x000fe40000000000 */
[C---:B------:R-:W-:Y:S01]  /*1ea0*/  ISETP.NE.AND P1, PT, R3.reuse, 0x7, PT ;  /* 0x000000070300780c */ /* 0x040fe20003f25270 */
[----:B------:R-:W-:Y:S02]  /*1eb0*/  USEL UR6, URZ, 0x1, UP0 ;  /* 0x000000013f067887 */ /* 0x000fe40008000000 */
[----:B------:R-:W-:Y:S01]  /*1ec0*/  USEL UR5, UR5, URZ, UP0 ;  /* 0x0000003f05057287 */ /* 0x000fe20008000000 */
[----:B------:R-:W-:-:S03]  /*1ed0*/  SEL R3, R3, RZ, P1 ;  /* 0x000000ff03037207 */ /* 0x000fc60000800000 */
[----:B------:R-:W-:Y:S01]  /*1ee0*/  LOP3.LUT R7, R7, UR6, RZ, 0x3c, !PT ;  /* 0x0000000607077c12 */ /* 0x000fe2000f8e3cff */
[----:B------:R-:W-:Y:S07]  /*1ef0*/  @P2 BRA `(.L_x_29) ;  /* 0xfffffff800f82947 */ /* 0x000fee000383ffff */
.L_x_22:
[----:B01----:R-:W0:Y:S02]  /*1f00*/  LDC R0, c[0x0][0x28c] ;  /* 0x0000a300ff007b82 */ /* 0x003e240000000800 */
[----:B0-----:R-:W-:-:S13]  /*1f10*/  ISETP.GE.AND P1, PT, R0, 0x1, PT ;  /* 0x000000010000780c */ /* 0x001fda0003f26270 */
[----:B------:R-:W-:Y:S05]  /*1f20*/  @!P1 BRA `(.L_x_30) ;  /* 0x0000000000509947 */ /* 0x000fea0003800000 */
[----:B------:R-:W-:Y:S05]  /*1f30*/  @!P0 BRA `(.L_x_31) ;  /* 0x0000000000048947 */ /* 0x000fea0003800000 */
[----:B------:R-:W-:Y:S01]  /*1f40*/  BPT.TRAP 0x1 ;  /* 0x000000040000795c */ /* 0x000fe20000300000 */
.L_x_31:
[----:B------:R-:W-:Y:S01]  /*1f50*/  ISETP.NE.AND P0, PT, R22, RZ, PT ;  /* 0x000000ff1600720c */ /* 0x000fe20003f05270 */
[----:B------:R-:W-:Y:S01]  /*1f60*/  BSSY B0, `(.L_x_32) ;  /* 0x000000e000007945 */ /* 0x000fe20003800000 */
[----:B------:R-:W-:-:S11]  /*1f70*/  ISETP.GT.U32.AND P1, PT, R18, 0x1, PT ;  /* 0x000000011200780c */ /* 0x000fd60003f24070 */
[----:B------:R-:W-:Y:S05]  /*1f80*/  @!P0 BRA `(.L_x_33) ;  /* 0x00000000002c8947 */ /* 0x000fea0003800000 */
[----:B------:R-:W-:-:S04]  /*1f90*/  UIADD3 UR6, UR44, UR41, URZ ;  /* 0x000000292c067290 */ /* 0x000fc8000fffe03f */
[----:B------:R-:W-:-:S04]  /*1fa0*/  UIMAD.WIDE.U32 UR4, UR6, 0x24924925, URZ ;  /* 0x24924925060478a5 */ /* 0x000fc8000f8e003f */
[----:B------:R-:W-:-:S04]  /*1fb0*/  UIADD3 UR4, UR6, -UR5, URZ ;  /* 0x8000000506047290 */ /* 0x000fc8000fffe03f */
[----:B------:R-:W-:-:S04]  /*1fc0*/  ULEA.HI UR4, UR4, UR5, URZ, 0x1f ;  /* 0x0000000504047291 */ /* 0x000fc8000f8ff83f */
[----:B------:R-:W-:-:S04]  /*1fd0*/  USHF.R.U32.HI UR4, URZ, 0x2, UR4 ;  /* 0x000000023f047899 */ /* 0x000fc80008011604 */
[----:B------:R-:W-:-:S06]  /*1fe0*/  UIMAD UR4, UR4, -0x7, UR6 ;  /* 0xfffffff9040478a4 */ /* 0x000fcc000f8e0206 */
[----:B------:R-:W-:-:S04]  /*1ff0*/  IMAD.U32 R3, RZ, RZ, UR4 ;  /* 0x00000004ff037e24 */ /* 0x000fc8000f8e00ff */
[----:B------:R-:W-:-:S04]  /*2000*/  IMAD R0, R3, 0x8, R6 ;  /* 0x0000000803007824 */ /* 0x000fc800078e0206 */
[----:B------:R-:W-:-:S05]  /*2010*/  VIADD R0, R0, 0x38 ;  /* 0x0000003800007836 */ /* 0x000fca0000000000 */
[----:B------:R-:W-:-:S04]  /*2020*/  PRMT R0, R19, 0x654, R0 ;  /* 0x0000065413007816 */ /* 0x000fc80000000000 */
[----:B------:R0:W-:Y:S03]  /*2030*/  SYNCS.ARRIVE.TRANS64.RED.A1T0 RZ, [R0+URZ], RZ ;  /* 0x000000ff00ff79a7 */ /* 0x0001e6000810043f */
.L_x_33:
[----:B------:R-:W-:Y:S05]  /*2040*/  BSYNC B0 ;  /* 0x0000000000007941 */ /* 0x000fea0003800000 */
.L_x_32:
[----:B------:R-:W-:Y:S05]  /*2050*/  @P1 BRA `(.L_x_30) ;  /* 0x0000000000041947 */ /* 0x000fea0003800000 */
[----:B------:R-:W-:Y:S01]  /*2060*/  BPT.TRAP 0x1 ;  /* 0x000000040000795c */ /* 0x000fe20000300000 */
.L_x_30:
[----:B------:R-:W-:Y:S01]  /*2070*/  UISETP.GE.U32.AND UP1, UPT, UR43, 0x7, UPT ;  /* 0x000000072b00788c */ /* 0x000fe2000bf26070 */
[----:B------:R-:W-:Y:S01]  /*2080*/  IMAD.SHL.U32 R100, R100, 0x80, RZ ;  /* 0x0000008064647824 */ /* 0x000fe200078e00ff */
[----:B------:R-:W-:Y:S01]  /*2090*/  UIADD3 UR41, UR43, UR41, URZ ;  /* 0x000000292b297290 */ /* 0x000fe2000fffe03f */
[----:B------:R-:W-:Y:S01]  /*20a0*/  SHF.R.S32.HI R11, RZ, 0x1f, R101 ;  /* 0x0000001fff0b7819 */ /* 0x000fe20000011465 */
[----:B------:R-:W-:Y:S01]  /*20b0*/  ULDC UR10, c[0x0][0x288] ;  /* 0x0000a200000a7ab9 */ /* 0x000fe20000000800 */
[----:B------:R-:W-:Y:S01]  /*20c0*/  IMAD.SHL.U32 R6, R103, 0x80, RZ ;  /* 0x0000008067067824 */ /* 0x000fe200078e00ff */
[C---:B------:R-:W-:Y:S01]  /*20d0*/  LOP3.LUT R8, R100.reuse, 0x6, R95, 0xf8, !PT ;  /* 0x0000000664087812 */ /* 0x040fe200078ef85f */
[----:B------:R-:W-:Y:S01]  /*20e0*/  UISETP.GT.U32.AND UP0, UPT, UR41, 0x6, UPT ;  /* 0x000000062900788c */ /* 0x000fe2000bf04070 */
[----:B------:R-:W-:Y:S01]  /*20f0*/  ISETP.GE.AND P0, PT, R100, UR10, PT ;  /* 0x0000000a64007c0c */ /* 0x000fe2000bf06270 */
[----:B------:R-:W-:Y:S01]  /*2100*/  ULDC.64 UR6, c[0x0][0x5d0] ;  /* 0x0001740000067ab9 */ /* 0x000fe20000000a00 */
[----:B------:R-:W-:Y:S01]  /*2110*/  ULDC UR11, c[0x0][0x284] ;  /* 0x0000a100000b7ab9 */ /* 0x000fe20000000800 */
[----:B------:R-:W-:Y:S01]  /*2120*/  @UP1 UIMAD.WIDE.U32 UR4, UR41, 0x24924925, URZ ;  /* 0x24924925290418a5 */ /* 0x000fe2000f8e003f */
[----:B------:R-:W-:Y:S01]  /*2130*/  SHF.R.S32.HI R9, RZ, 0x1f, R8 ;  /* 0x0000001fff097819 */ /* 0x000fe20000011408 */
[----:B0-----:R-:W-:Y:S01]  /*2140*/  IMAD R0, R11, UR6, RZ ;  /* 0x000000060b007c24 */ /* 0x001fe2000f8e02ff */
[----:B------:R-:W-:Y:S01]  /*2150*/  UISETP.LT.U32.AND UP0, UPT, UR43, 0x7, UP0 ;  /* 0x000000072b00788c */ /* 0x000fe20008701070 */
[----:B------:R-:W-:Y:S01]  /*2160*/  ISETP.GE.OR P0, PT, R6, UR11, P0 ;  /* 0x0000000b06007c0c */ /* 0x000fe20008706670 */
[----:B------:R-:W-:Y:S01]  /*2170*/  @UP1 UIADD3 UR4, UR41, -UR5, URZ ;  /* 0x8000000529041290 */ /* 0x000fe2000fffe03f */
[C---:B------:R-:W-:Y:S01]  /*2180*/  IMAD R3, R101.reuse, UR7, R0 ;  /* 0x0000000765037c24 */ /* 0x040fe2000f8e0200 */
[----:B------:R-:W-:Y:S01]  /*2190*/  ULDC.64 UR8, c[0x0][0x5c8] ;  /* 0x0001720000087ab9 */ /* 0x000fe20000000a00 */
[----:B------:R-:W-:Y:S01]  /*21a0*/  IMAD.WIDE.U32 R4, R101, UR6, R8 ;  /* 0x0000000665047c25 */ /* 0x000fe2000f8e0008 */
[----:B------:R-:W-:-:S02]  /*21b0*/  USEL UR6, URZ, 0x1, !UP0 ;  /* 0x000000013f067887 */ /* 0x000fc4000c000000 */
[----:B------:R-:W-:Y:S01]  /*21c0*/  @UP1 ULEA.HI UR4, UR4, UR5, URZ, 0x1f ;  /* 0x0000000504041291 */ /* 0x000fe2000f8ff83f */
[----:B------:R-:W-:Y:S01]  /*21d0*/  IMAD.WIDE R104, R103, 0x80, R88 ;  /* 0x0000008067687825 */ /* 0x000fe200078e0258 */
[----:B------:R-:W-:Y:S02]  /*21e0*/  ULOP3.LUT UR40, UR40, UR6, URZ, 0x3c, !UPT ;  /* 0x0000000628287292 */ /* 0x000fe4000f8e3c3f */
[----:B------:R-:W-:Y:S01]  /*21f0*/  @UP1 USHF.R.U32.HI UR4, URZ, 0x2, UR4 ;  /* 0x000000023f041899 */ /* 0x000fe20008011604 */
[----:B------:R-:W-:Y:S02]  /*2200*/  IMAD.IADD R5, R5, 0x1, R3 ;  /* 0x0000000105057824 */ /* 0x000fe400078e0203 */
[----:B------:R-:W-:Y:S01]  /*2210*/  IMAD R3, R105, UR8, RZ ;  /* 0x0000000869037c24 */ /* 0x000fe2000f8e02ff */
[----:B------:R-:W-:Y:S01]  /*2220*/  @UP1 ULOP3.LUT UR40, UR40, 0x1, UR4, 0x78, !UPT ;  /* 0x0000000128281892 */ /* 0x000fe2000f8e7804 */
[----:B------:R-:W-:-:S04]  /*2230*/  IMAD.WIDE.U32 R106, R104, UR8, R4 ;  /* 0x00000008686a7c25 */ /* 0x000fc8000f8e0004 */
[----:B------:R-:W-:Y:S02]  /*2240*/  IMAD R7, R104, UR9, R3 ;  /* 0x0000000968077c24 */ /* 0x000fe4000f8e0203 */
[----:B------:R-:W-:Y:S01]  /*2250*/  IMAD.MOV.U32 R0, RZ, RZ, -0x1 ;  /* 0xffffffffff007424 */ /* 0x000fe200078e00ff */
[----:B------:R-:W-:Y:S06]  /*2260*/  @P0 BRA `(.L_x_34) ;  /* 0x0000004000100947 */ /* 0x000fec0003800000 */
[----:B-----5:R-:W-:Y:S01]  /*2270*/  FSETP.NEU.AND P1, PT, R90, RZ, PT ;  /* 0x000000ff5a00720b */ /* 0x020fe20003f2d000 */
[----:B------:R-:W-:Y:S01]  /*2280*/  IMAD.IADD R4, R94, 0x1, -R100 ;  /* 0x000000015e047824 */ /* 0x000fe200078e0a64 */
[----:B------:R-:W-:Y:S01]  /*2290*/  BSSY B0, `(.L_x_34) ;  /* 0x0000401000007945 */ /* 0x000fe20003800000 */
[----:B------:R-:W-:Y:S02]  /*22a0*/  IMAD.IADD R3, R99, 0x1, -R6 ;  /* 0x0000000163037824 */ /* 0x000fe400078e0a06 */
[----:B------:R-:W-:Y:S01]  /*22b0*/  IMAD.IADD R117, R107, 0x1, R7 ;  /* 0x000000016b757824 */ /* 0x000fe200078e0207 */
[----:B------:R-:W-:-:S04]  /*22c0*/  ISETP.GT.AND P0, PT, R4, RZ, PT ;  /* 0x000000ff0400720c */ /* 0x000fc80003f04270 */
[----:B------:R-:W-:-:S03]  /*22d0*/  ISETP.GT.AND P2, PT, R3, RZ, P0 ;  /* 0x000000ff0300720c */ /* 0x000fc60000744270 */
[----:B------:R-:W-:Y:S10]  /*22e0*/  @!P1 BRA `(.L_x_35) ;  /* 0x0000002c001c9947 */ /* 0x000ff40003800000 */
[----:B------:R-:W0:Y:S01]  /*22f0*/  LDC.64 R110, c[0x0][0x5b8] ;  /* 0x00016e00ff6e7b82 */ /* 0x000e220000000a00 */
[----:B------:R-:W-:-:S07]  /*2300*/  ULDC.64 UR4, c[0x0][0x5c0] ;  /* 0x0001700000047ab9 */ /* 0x000fce0000000a00 */
[----:B------:R-:W1:Y:S08]  /*2310*/  LDC.64 R112, c[0x0][0x5b0] ;  /* 0x00016c00ff707b82 */ /* 0x000e700000000a00 */
[----:B------:R-:W2:Y:S01]  /*2320*/  LDC.64 R114, c[0x0][0x5a8] ;  /* 0x00016a00ff727b82 */ /* 0x000ea20000000a00 */
[-C--:B0-----:R-:W-:Y:S02]  /*2330*/  IMAD R6, R11, R110.reuse, RZ ;  /* 0x0000006e0b067224 */ /* 0x081fe400078e02ff */
[----:B------:R-:W-:-:S04]  /*2340*/  IMAD.WIDE.U32 R108, R101, R110, R8 ;  /* 0x0000006e656c7225 */ /* 0x000fc800078e0008 */
[----:B------:R-:W-:Y:S02]  /*2350*/  IMAD R103, R101, R111, R6 ;  /* 0x0000006f65677224 */ /* 0x000fe400078e0206 */
[-C--:B-1----:R-:W-:Y:S02]  /*2360*/  IMAD R5, R105, R112.reuse, RZ ;  /* 0x0000007069057224 */ /* 0x082fe400078e02ff */
[----:B------:R-:W-:Y:S02]  /*2370*/  IMAD.IADD R13, R109, 0x1, R103 ;  /* 0x000000016d0d7824 */ /* 0x000fe400078e0267 */
[----:B------:R-:W-:Y:S02]  /*2380*/  IMAD.MOV.U32 R12, RZ, RZ, R108 ;  /* 0x000000ffff0c7224 */ /* 0x000fe400078e006c */
[C---:B------:R-:W-:Y:S02]  /*2390*/  IMAD R105, R104.reuse, R113, R5 ;  /* 0x0000007168697224 */ /* 0x040fe400078e0205 */
[----:B------:R-:W-:-:S04]  /*23a0*/  IMAD.WIDE.U32 R6, R104, R112, R12 ;  /* 0x0000007068067225 */ /* 0x000fc800078e000c */
[----:B------:R-:W-:Y:S01]  /*23b0*/  IMAD.IADD R5, R7, 0x1, R105 ;  /* 0x0000000107057824 */ /* 0x000fe200078e0269 */
[----:B--2---:R-:W-:-:S04]  /*23c0*/  LEA R14, P1, R6, R114, 0x2 ;  /* 0x00000072060e7211 */ /* 0x004fc800078210ff */
[----:B------:R-:W-:-:S05]  /*23d0*/  LEA.HI.X R15, R6, R115, R5, 0x2, P1 ;  /* 0x00000073060f7211 */ /* 0x000fca00008f1405 */
[----:B------:R0:W2:Y:S01]  /*23e0*/  @P2 LDG.E.LTC128B R5, desc[UR38][R14.64] ;  /* 0x000000260e052981 */ /* 0x0000a2000c1e1920 */
[----:B------:R-:W-:Y:S01]  /*23f0*/  LEA R10, P3, R106, UR4, 0x2 ;  /* 0x000000046a0a7c11 */ /* 0x000fe2000f8610ff */
[----:B------:R-:W-:Y:S01]  /*2400*/  IMAD.WIDE.U32 R6, R104, R112, R8 ;  /* 0x0000007068067225 */ /* 0x000fe200078e0008 */
[----:B------:R-:W-:Y:S01]  /*2410*/  ISETP.GT.AND P1, PT, R4, 0x1, PT ;  /* 0x000000010400780c */ /* 0x000fe20003f24270 */
[----:B------:R-:W-:Y:S02]  /*2420*/  BSSY B1, `(.L_x_36) ;  /* 0x0000012000017945 */ /* 0x000fe40003800000 */
[----:B------:R-:W-:Y:S02]  /*2430*/  IMAD.IADD R7, R105, 0x1, R7 ;  /* 0x0000000169077824 */ /* 0x000fe400078e0207 */
[----:B------:R-:W-:Y:S01]  /*2440*/  IMAD.WIDE.U32 R20, R101, R110, R6 ;  /* 0x0000006e65147225 */ /* 0x000fe200078e0006 */
[----:B0-----:R-:W-:-:S03]  /*2450*/  SHF.L.U64.HI R15, R112, 0x3, R113 ;  /* 0x00000003700f7819 */ /* 0x001fc60000010271 */
[----:B------:R-:W-:Y:S01]  /*2460*/  IMAD.IADD R7, R103, 0x1, R21 ;  /* 0x0000000167077824 */ /* 0x000fe200078e0215 */
[----:B------:R-:W-:Y:S01]  /*2470*/  LEA R6, P4, R20, R114, 0x2 ;  /* 0x0000007214067211 */ /* 0x000fe200078810ff */
[----:B------:R-:W-:-:S03]  /*2480*/  IMAD.SHL.U32 R14, R112, 0x8, RZ ;  /* 0x00000008700e7824 */ /* 0x000fc600078e00ff */
[----:B------:R-:W-:Y:S01]  /*2490*/  LEA.HI.X R7, R20, R115, R7, 0x2, P4 ;  /* 0x0000007314077211 */ /* 0x000fe200020f1407 */
[----:B------:R-:W-:Y:S01]  /*24a0*/  IMAD.WIDE.U32 R20, R104, R112, R14 ;  /* 0x0000007068147225 */ /* 0x000fe200078e000e */
[----:B--2---:R-:W-:-:S05]  /*24b0*/  LOP3.LUT R11, R5, 0xffffe000, RZ, 0xc0, !PT ;  /* 0xffffe000050b7812 */ /* 0x004fca00078ec0ff */
[----:B------:R-:W-:-:S04]  /*24c0*/  FMUL R11, R11, R90 ;  /* 0x0000005a0b0b7220 */ /* 0x000fc80000400000 */
[----:B------:R-:W-:Y:S01]  /*24d0*/  FFMA R107, R24, R23, R11 ;  /* 0x00000017186b7223 */ /* 0x000fe2000000000b */
[----:B------:R-:W-:Y:S02]  /*24e0*/  LEA.HI.X R11, R106, UR5, R117, 0x2, P3 ;  /* 0x000000056a0b7c11 */ /* 0x000fe400098f1475 */
[----:B------:R-:W-:Y:S02]  /*24f0*/  ISETP.GT.AND P3, PT, R3, RZ, P1 ;  /* 0x000000ff0300720c */ /* 0x000fe40000f64270 */
[----:B------:R-:W-:-:S05]  /*2500*/  F2FP.TF32.F32.PACK_B R107, R107 ;  /* 0x0000006bff6b723e */ /* 0x000fca00024050ff */
[----:B------:R0:W-:Y:S06]  /*2510*/  @P2 STG.E desc[UR38][R10.64], R107 ;  /* 0x0000006b0a002986 */ /* 0x0001ec000c101926 */
[----:B------:R-:W-:Y:S05]  /*2520*/  @!P3 BRA `(.L_x_37) ;  /* 0x000000000004b947 */ /* 0x000fea0003800000 */
[----:B------:R1:W5:Y:S02]  /*2530*/  LDG.E.LTC128B R5, desc[UR38][R6.64+0x4] ;  /* 0x0000042606057981 */ /* 0x000364000c1e1920 */
.L_x_37:
[----:B------:R-:W-:Y:S05]  /*2540*/  BSYNC B1 ;  /* 0x0000000000017941 */ /* 0x000fea0003800000 */
.L_x_36:
[----:B-----5:R-:W-:Y:S01]  /*2550*/  LOP3.LUT R15, R5, 0xffffe000, RZ, 0xc0, !PT ;  /* 0xffffe000050f7812 */ /* 0x020fe200078ec0ff */
[----:B------:R-:W-:Y:S01]  /*2560*/  IMAD.IADD R105, R105, 0x1, R21 ;  /* 0x0000000169697824 */ /* 0x000fe200078e0215 */
[----:B------:R-:W-:Y:S01]  /*2570*/  IADD3 R108, P2, R108, R20, RZ ;  /* 0x000000146c6c7210 */ /* 0x000fe20007f5e0ff */
[----:B------:R-:W-:Y:S01]  /*2580*/  IMAD.MOV.U32 R24, RZ, RZ, R5 ;  /* 0x000000ffff187224 */ /* 0x000fe200078e0005 */
[----:B------:R-:W-:Y:S01]  /*2590*/  ISETP.GT.AND P0, PT, R3, 0x8, P0 ;  /* 0x000000080300780c */ /* 0x000fe20000704270 */
[----:B------:R-:W-:Y:S02]  /*25a0*/  FMUL R12, R15, R90 ;  /* 0x0000005a0f0c7220 */ /* 0x000fe40000400000 */
[----:B------:R-:W-:Y:S01]  /*25b0*/  IMAD.X R13, R105, 0x1, R13, P2 ;  /* 0x00000001690d7824 */ /* 0x000fe200010e060d */
[----:B------:R-:W-:Y:S01]  /*25c0*/  LEA R14, P2, R108, R114, 0x2 ;  /* 0x000000726c0e7211 */ /* 0x000fe200078410ff */
[----:B------:R-:W-:-:S03]  /*25d0*/  FFMA R25, R25, R23, R12 ;  /* 0x0000001719197223 */ /* 0x000fc6000000000c */
[----:B------:R-:W-:Y:S02]  /*25e0*/  LEA.HI.X R15, R108, R115, R13, 0x2, P2 ;  /* 0x000000736c0f7211 */ /* 0x000fe400010f140d */
[----:B------:R-:W-:-:S05]  /*25f0*/  F2FP.TF32.F32.PACK_B R25, R25 ;  /* 0x00000019ff19723e */ /* 0x000fca00024050ff */
[----:B------:R2:W-:Y:S04]  /*2600*/  @P3 STG.E desc[UR38][R10.64+0x4], R25 ;  /* 0x000004190a003986 */ /* 0x0005e8000c101926 */
[----:B------:R-:W3:Y:S01]  /*2610*/  @P0 LDG.E.LTC128B R24, desc[UR38][R14.64] ;  /* 0x000000260e180981 */ /* 0x000ee2000c1e1920 */
[----:B------:R-:W-:Y:S01]  /*2620*/  IADD3 R20, P2, R8, R20, RZ ;  /* 0x0000001408147210 */ /* 0x000fe20007f5e0ff */
[----:B------:R-:W-:Y:S01]  /*2630*/  BSSY B1, `(.L_x_38) ;  /* 0x0000011000017945 */ /* 0x000fe20003800000 */
[----:B------:R-:W-:-:S03]  /*2640*/  ISETP.GT.AND P1, PT, R3, 0x8, P1 ;  /* 0x000000080300780c */ /* 0x000fc60000f24270 */
[----:B------:R-:W-:Y:S01]  /*2650*/  IMAD.X R21, R9, 0x1, R105, P2 ;  /* 0x0000000109157824 */ /* 0x000fe200010e0669 */
[C---:B------:R-:W-:Y:S02]  /*2660*/  SHF.L.U64.HI R9, R91.reuse, 0x2, R92 ;  /* 0x000000025b097819 */ /* 0x040fe4000001025c */
[----:B------:R-:W-:Y:S01]  /*2670*/  LEA R12, P2, R91, R10, 0x2 ;  /* 0x0000000a5b0c7211 */ /* 0x000fe200078410ff */
[----:B------:R-:W-:-:S04]  /*2680*/  IMAD.WIDE.U32 R20, R101, R110, R20 ;  /* 0x0000006e65147225 */ /* 0x000fc800078e0014 */
[----:B------:R-:W-:Y:S01]  /*2690*/  IMAD.X R13, R9, 0x1, R11, P2 ;  /* 0x00000001090d7824 */ /* 0x000fe200010e060b */
[----:B------:R-:W-:Y:S02]  /*26a0*/  LEA R8, P3, R20, R114, 0x2 ;  /* 0x0000007214087211 */ /* 0x000fe400078610ff */
[----:B---3--:R-:W-:-:S05]  /*26b0*/  LOP3.LUT R5, R24, 0xffffe000, RZ, 0xc0, !PT ;  /* 0xffffe00018057812 */ /* 0x008fca00078ec0ff */
[----:B------:R-:W-:-:S04]  /*26c0*/  FMUL R5, R5, R90 ;  /* 0x0000005a05057220 */ /* 0x000fc80000400000 */
[----:B------:R-:W-:Y:S01]  /*26d0*/  FFMA R101, R26, R23, R5 ;  /* 0x000000171a657223 */ /* 0x000fe20000000005 */
[----:B------:R-:W-:-:S04]  /*26e0*/  IMAD.IADD R5, R103, 0x1, R21 ;  /* 0x0000000167057824 */ /* 0x000fc800078e0215 */
[----:B------:R-:W-:Y:S02]  /*26f0*/  F2FP.TF32.F32.PACK_B R101, R101 ;  /* 0x00000065ff65723e */ /* 0x000fe400024050ff */
[----:B------:R-:W-:-:S03]  /*2700*/  LEA.HI.X R9, R20, R115, R5, 0x2, P3 ;  /* 0x0000007314097211 */ /* 0x000fc600018f1405 */
[----:B------:R2:W-:Y:S01]  /*2710*/  @P0 STG.E desc[UR38][R12.64], R101 ;  /* 0x000000650c000986 */ /* 0x0005e2000c101926 */
[----:B------:R-:W-:Y:S05]  /*2720*/  @!P1 BRA `(.L_x_39) ;  /* 0x0000000000049947 */ /* 0x000fea0003800000 */
[----:B------:R3:W5:Y:S02]  /*2730*/  LDG.E.LTC128B R24, desc[UR38][R8.64+0x4] ;  /* 0x0000042608187981 */ /* 0x000764000c1e1920 */
.L_x_39:
[----:B------:R-:W-:Y:S05]  /*2740*/  BSYNC B1 ;  /* 0x0000000000017941 */ /* 0x000fea0003800000 */
.L_x_38:
[----:B-----5:R-:W-:Y:S01]  /*2750*/  LOP3.LUT R5, R24, 0xffffe000, RZ, 0xc0, !PT ;  /* 0xffffe00018057812 */ /* 0x020fe200078ec0ff */
[----:B------:R-:W-:Y:S01]  /*2760*/  BSSY B1, `(.L_x_40) ;  /* 0x0000009000017945 */ /* 0x000fe20003800000 */
[----:B------:R-:W-:-:S03]  /*2770*/  ISETP.GT.AND P0, PT, R4, 0x8, PT ;  /* 0x000000080400780c */ /* 0x000fc60003f04270 */
[----:B------:R-:W-:Y:S01]  /*2780*/  FMUL R14, R5, R90 ;  /* 0x0000005a050e7220 */ /* 0x000fe20000400000 */
[----:B------:R-:W-:-:S03]  /*2790*/  ISETP.GT.AND P2, PT, R3, RZ, P0 ;  /* 0x000000ff0300720c */ /* 0x000fc60000744270 */
[----:B------:R-:W-:-:S05]  /*27a0*/  FFMA R27, R27, R23, R14 ;  /* 0x000000171b1b7223 */ /* 0x000fca000000000e */
[----:B------:R-:W-:-:S05]  /*27b0*/  F2FP.TF32.F32.PACK_B R27, R27 ;  /* 0x0000001bff1b723e */ /* 0x000fca00024050ff */
[----:B------:R4:W-:Y:S01]  /*27c0*/  @P1 STG.E desc[UR38][R12.64+0x4], R27 ;  /* 0x0000041b0c001986 */ /* 0x0009e2000c101926 */
[----:B------:R-:W-:Y:S05]  /*27d0*/  @!P2 BRA `(.L_x_41) ;  /* 0x000000000004a947 */ /* 0x000fea0003800000 */
[----:B------:R0:W5:Y:S02]  /*27e0*/  LDG.E.LTC128B R24, desc[UR38][R6.64+0x20] ;  /* 0x0000202606187981 */ /* 0x000164000c1e1920 */
.L_x_41:
[----:B------:R-:W-:Y:S05]  /*27f0*/  BSYNC B1 ;  /* 0x0000000000017941 */ /* 0x000fea0003800000 */
.L_x_40:
        /* <DEDUP_REMOVED lines=10> */
.L_x_43:
[----:B------:R-:W-:Y:S05]  /*28a0*/  BSYNC B1 ;  /* 0x0000000000017941 */ /* 0x000fea0003800000 */
.L_x_42:
[----:B0----5:R-:W-:Y:S01]  /*28b0*/  LOP3.LUT R5, R24, 0xffffe000, RZ, 0xc0, !PT ;  /* 0xffffe00018057812 */ /* 0x021fe200078ec0ff */
[----:B------:R-:W-:Y:S01]  /*28c0*/  BSSY B1, `(.L_x_44) ;  /* 0x0000008000017945 */ /* 0x000fe20003800000 */
[----:B------:R-:W-:-:S03]  /*28d0*/  ISETP.GT.AND P0, PT, R3, 0x8, P0 ;  /* 0x000000080300780c */ /* 0x000fc60000704270 */
[----:B------:R-:W-:-:S04]  /*28e0*/  FMUL R14, R5, R90 ;  /* 0x0000005a050e7220 */ /* 0x000fc80000400000 */
[----:B------:R-:W-:-:S05]  /*28f0*/  FFMA R29, R29, R23, R14 ;  /* 0x000000171d1d7223 */ /* 0x000fca000000000e */
[----:B------:R-:W-:-:S05]  /*2900*/  F2FP.TF32.F32.PACK_B R29, R29 ;  /* 0x0000001dff1d723e */ /* 0x000fca00024050ff */
[----:B------:R0:W-:Y:S01]  /*2910*/  @P3 STG.E desc[UR38][R10.64+0x24], R29 ;  /* 0x0000241d0a003986 */ /* 0x0001e2000c101926 */
[----:B------:R-:W-:Y:S05]  /*2920*/  @!P0 BRA `(.L_x_45) ;  /* 0x0000000000048947 */ /* 0x000fea0003800000 */
[----:B------:R0:W5:Y:S02]  /*2930*/  LDG.E.LTC128B R24, desc[UR38][R8.64+0x20] ;  /* 0x0000202608187981 */ /* 0x000164000c1e1920 */
.L_x_45:
[----:B------:R-:W-:Y:S05]  /*2940*/  BSYNC B1 ;  /* 0x0000000000017941 */ /* 0x000fea0003800000 */
.L_x_44:
[----:B-----5:R-:W-:Y:S01]  /*2950*/  LOP3.LUT R5, R24, 0xffffe000, RZ, 0xc0, !PT ;  /* 0xffffe00018057812 */ /* 0x020fe200078ec0ff */
        /* <DEDUP_REMOVED lines=8> */
.L_x_47:
[----:B------:R-:W-:Y:S05]  /*29e0*/  BSYNC B1 ;  /* 0x0000000000017941 */ /* 0x000fea0003800000 */
.L_x_46:
[----:B0----5:R-:W-:Y:S01]  /*29f0*/  LOP3.LUT R5, R24, 0xffffe000, RZ, 0xc0, !PT ;  /* 0xffffe00018057812 */ /* 0x021fe200078ec0ff */
        /* <DEDUP_REMOVED lines=9> */
.L_x_49:
[----:B------:R-:W-:Y:S05]  /*2a90*/  BSYNC B1 ;  /* 0x0000000000017941 */ /* 0x000fea0003800000 */
.L_x_48:
        /* <DEDUP_REMOVED lines=10> */
.L_x_51:
[----:B------:R-:W-:Y:S05]  /*2b40*/  BSYNC B1 ;  /* 0x0000000000017941 */ /* 0x000fea0003800000 */
.L_x_50:
        /* <DEDUP_REMOVED lines=9> */
.L_x_53:
[----:B------:R-:W-:Y:S05]  /*2be0*/  BSYNC B1 ;  /* 0x0000000000017941 */ /* 0x000fea0003800000 */
.L_x_52:
        /* <DEDUP_REMOVED lines=9> */
.L_x_55:
[----:B------:R-:W-:Y:S05]  /*2c80*/  BSYNC B1 ;  /* 0x0000000000017941 */ /* 0x000fea0003800000 */
.L_x_54:
        /* <DEDUP_REMOVED lines=10> */
.L_x_57:
[----:B------:R-:W-:Y:S05]  /*2d30*/  BSYNC B1 ;  /* 0x0000000000017941 */ /* 0x000fea0003800000 */
.L_x_56:
        /* <DEDUP_REMOVED lines=10> */
.L_x_59:
[----:B------:R-:W-:Y:S05]  /*2de0*/  BSYNC B1 ;  /* 0x0000000000017941 */ /* 0x000fea0003800000 */
.L_x_58:
        /* <DEDUP_REMOVED lines=9> */
.L_x_61:
[----:B------:R-:W-:Y:S05]  /*2e80*/  BSYNC B1 ;  /* 0x0000000000017941 */ /* 0x000fea0003800000 */
.L_x_60:
        /* <DEDUP_REMOVED lines=9> */
.L_x_63:
[----:B------:R-:W-:Y:S05]  /*2f20*/  BSYNC B1 ;  /* 0x0000000000017941 */ /* 0x000fea0003800000 */
.L_x_62:
        /* <DEDUP_REMOVED lines=10> */
.L_x_65:
[----:B------:R-:W-:Y:S05]  /*2fd0*/  BSYNC B1 ;  /* 0x0000000000017941 */ /* 0x000fea0003800000 */
.L_x_64:
        /* <DEDUP_REMOVED lines=10> */
.L_x_67:
[----:B------:R-:W-:Y:S05]  /*3080*/  BSYNC B1 ;  /* 0x0000000000017941 */ /* 0x000fea0003800000 */
.L_x_66:
        /* <DEDUP_REMOVED lines=9> */
.L_x_69:
[----:B------:R-:W-:Y:S05]  /*3120*/  BSYNC B1 ;  /* 0x0000000000017941 */ /* 0x000fea0003800000 */
.L_x_68:
        /* <DEDUP_REMOVED lines=9> */
.L_x_71:
[----:B------:R-:W-:Y:S05]  /*31c0*/  BSYNC B1 ;  /* 0x0000000000017941 */ /* 0x000fea0003800000 */
.L_x_70:
        /* <DEDUP_REMOVED lines=10> */
.L_x_73:
[----:B------:R-:W-:Y:S05]  /*3270*/  BSYNC B1 ;  /* 0x0000000000017941 */ /* 0x000fea0003800000 */
.L_x_72:
        /* <DEDUP_REMOVED lines=10> */
.L_x_75:
[----:B------:R-:W-:Y:S05]  /*3320*/  BSYNC B1 ;  /* 0x0000000000017941 */ /* 0x000fea0003800000 */
.L_x_74:
        /* <DEDUP_REMOVED lines=9> */
.L_x_77:
[----:B------:R-:W-:Y:S05]  /*33c0*/  BSYNC B1 ;  /* 0x0000000000017941 */ /* 0x000fea0003800000 */
.L_x_76:
        /* <DEDUP_REMOVED lines=9> */
.L_x_79:
[----:B------:R-:W-:Y:S05]  /*3460*/  BSYNC B1 ;  /* 0x0000000000017941 */ /* 0x000fea0003800000 */
.L_x_78:
        /* <DEDUP_REMOVED lines=10> */
.L_x_81:
[----:B------:R-:W-:Y:S05]  /*3510*/  BSYNC B1 ;  /* 0x0000000000017941 */ /* 0x000fea0003800000 */
.L_x_80:
        /* <DEDUP_REMOVED lines=10> */
.L_x_83:
[----:B------:R-:W-:Y:S05]  /*35c0*/  BSYNC B1 ;  /* 0x0000000000017941 */ /* 0x000fea0003800000 */
.L_x_82:
        /* <DEDUP_REMOVED lines=9> */
.L_x_85:
[----:B------:R-:W-:Y:S05]  /*3660*/  BSYNC B1 ;  /* 0x0000000000017941 */ /* 0x000fea0003800000 */
.L_x_84:
        /* <DEDUP_REMOVED lines=9> */
.L_x_87:
[----:B------:R-:W-:Y:S05]  /*3700*/  BSYNC B1 ;  /* 0x0000000000017941 */ /* 0x000fea0003800000 */
.L_x_86:
        /* <DEDUP_REMOVED lines=10> */
.L_x_89:
[----:B------:R-:W-:Y:S05]  /*37b0*/  BSYNC B1 ;  /* 0x0000000000017941 */ /* 0x000fea0003800000 */
.L_x_88:
        /* <DEDUP_REMOVED lines=10> */
.L_x_91:
[----:B------:R-:W-:Y:S05]  /*3860*/  BSYNC B1 ;  /* 0x0000000000017941 */ /* 0x000fea0003800000 */
.L_x_90:
        /* <DEDUP_REMOVED lines=9> */
.L_x_93:
[----:B------:R-:W-:Y:S05]  /*3900*/  BSYNC B1 ;  /* 0x0000000000017941 */ /* 0x000fea0003800000 */
.L_x_92:
        /* <DEDUP_REMOVED lines=9> */
.L_x_95:
[----:B------:R-:W-:Y:S05]  /*39a0*/  BSYNC B1 ;  /* 0x0000000000017941 */ /* 0x000fea0003800000 */
.L_x_94:
        /* <DEDUP_REMOVED lines=10> */
.L_x_97:
[----:B------:R-:W-:Y:S05]  /*3a50*/  BSYNC B1 ;  /* 0x0000000000017941 */ /* 0x000fea0003800000 */
.L_x_96:
        /* <DEDUP_REMOVED lines=10> */
.L_x_99:
[----:B------:R-:W-:Y:S05]  /*3b00*/  BSYNC B1 ;  /* 0x0000000000017941 */ /* 0x000fea0003800000 */
.L_x_98:
        /* <DEDUP_REMOVED lines=9> */
.L_x_101:
[----:B------:R-:W-:Y:S05]  /*3ba0*/  BSYNC B1 ;  /* 0x0000000000017941 */ /* 0x000fea0003800000 */
.L_x_100:
        /* <DEDUP_REMOVED lines=9> */
.L_x_103:
[----:B------:R-:W-:Y:S05]  /*3c40*/  BSYNC B1 ;  /* 0x0000000000017941 */ /* 0x000fea0003800000 */
.L_x_102:
        /* <DEDUP_REMOVED lines=10> */
.L_x_105:
[----:B------:R-:W-:Y:S05]  /*3cf0*/  BSYNC B1 ;  /* 0x0000000000017941 */ /* 0x000fea0003800000 */
.L_x_104:
        /* <DEDUP_REMOVED lines=10> */
.L_x_107:
[----:B------:R-:W-:Y:S05]  /*3da0*/  BSYNC B1 ;  /* 0x0000000000017941 */ /* 0x000fea0003800000 */
.L_x_106:
        /* <DEDUP_REMOVED lines=9> */
.L_x_109:
[----:B------:R-:W-:Y:S05]  /*3e40*/  BSYNC B1 ;  /* 0x0000000000017941 */ /* 0x000fea0003800000 */
.L_x_108:
        /* <DEDUP_REMOVED lines=9> */
.L_x_111:
[----:B------:R-:W-:Y:S05]  /*3ee0*/  BSYNC B1 ;  /* 0x0000000000017941 */ /* 0x000fea0003800000 */
.L_x_110:
        /* <DEDUP_REMOVED lines=10> */
.L_x_113:
[----:B------:R-:W-:Y:S05]  /*3f90*/  BSYNC B1 ;  /* 0x0000000000017941 */ /* 0x000fea0003800000 */
.L_x_112:
        /* <DEDUP_REMOVED lines=10> */
.L_x_115:
[----:B------:R-:W-:Y:S05]  /*4040*/  BSYNC B1 ;  /* 0x0000000000017941 */ /* 0x000fea0003800000 */
.L_x_114:
        /* <DEDUP_REMOVED lines=9> */
.L_x_117:
[----:B------:R-:W-:Y:S05]  /*40e0*/  BSYNC B1 ;  /* 0x0000000000017941 */ /* 0x000fea0003800000 */
.L_x_116:
        /* <DEDUP_REMOVED lines=9> */
.L_x_119:
[----:B------:R-:W-:Y:S05]  /*4180*/  BSYNC B1 ;  /* 0x0000000000017941 */ /* 0x000fea0003800000 */
.L_x_118:
        /* <DEDUP_REMOVED lines=10> */
.L_x_121:
[----:B------:R-:W-:Y:S05]  /*4230*/  BSYNC B1 ;  /* 0x0000000000017941 */ /* 0x000fea0003800000 */
.L_x_120:
        /* <DEDUP_REMOVED lines=10> */
.L_x_123:
[----:B------:R-:W-:Y:S05]  /*42e0*/  BSYNC B1 ;  /* 0x0000000000017941 */ /* 0x000fea0003800000 */
.L_x_122:
        /* <DEDUP_REMOVED lines=9> */
.L_x_125:
[----:B------:R-:W-:Y:S05]  /*4380*/  BSYNC B1 ;  /* 0x0000000000017941 */ /* 0x000fea0003800000 */
.L_x_124:
        /* <DEDUP_REMOVED lines=9> */
.L_x_127:
[----:B------:R-:W-:Y:S05]  /*4420*/  BSYNC B1 ;  /* 0x0000000000017941 */ /* 0x000fea0003800000 */
.L_x_126:
        /* <DEDUP_REMOVED lines=10> */
.L_x_129:
[----:B------:R-:W-:Y:S05]  /*44d0*/  BSYNC B1 ;  /* 0x0000000000017941 */ /* 0x000fea0003800000 */
.L_x_128:
        /* <DEDUP_REMOVED lines=10> */
.L_x_131:
[----:B------:R-:W-:Y:S05]  /*4580*/  BSYNC B1 ;  /* 0x0000000000017941 */ /* 0x000fea0003800000 */
.L_x_130:
        /* <DEDUP_REMOVED lines=9> */
.L_x_133:
[----:B------:R-:W-:Y:S05]  /*4620*/  BSYNC B1 ;  /* 0x0000000000017941 */ /* 0x000fea0003800000 */
.L_x_132:
        /* <DEDUP_REMOVED lines=9> */
.L_x_135:
[----:B------:R-:W-:Y:S05]  /*46c0*/  BSYNC B1 ;  /* 0x0000000000017941 */ /* 0x000fea0003800000 */
.L_x_134:
        /* <DEDUP_REMOVED lines=10> */
.L_x_137:
[----:B------:R-:W-:Y:S05]  /*4770*/  BSYNC B1 ;  /* 0x0000000000017941 */ /* 0x000fea0003800000 */
.L_x_136:
        /* <DEDUP_REMOVED lines=10> */
.L_x_139:
[----:B------:R-:W-:Y:S05]  /*4820*/  BSYNC B1 ;  /* 0x0000000000017941 */ /* 0x000fea0003800000 */
.L_x_138:
        /* <DEDUP_REMOVED lines=9> */
.L_x_141:
[----:B------:R-:W-:Y:S05]  /*48c0*/  BSYNC B1 ;  /* 0x0000000000017941 */ /* 0x000fea0003800000 */
.L_x_140:
        /* <DEDUP_REMOVED lines=9> */
.L_x_143:
[----:B------:R-:W-:Y:S05]  /*4960*/  BSYNC B1 ;  /* 0x0000000000017941 */ /* 0x000fea0003800000 */
.L_x_142:
        /* <DEDUP_REMOVED lines=10> */
.L_x_145:
[----:B------:R-:W-:Y:S05]  /*4a10*/  BSYNC B1 ;  /* 0x0000000000017941 */ /* 0x000fea0003800000 */
.L_x_144:
        /* <DEDUP_REMOVED lines=10> */
.L_x_147:
[----:B------:R-:W-:Y:S05]  /*4ac0*/  BSYNC B1 ;  /* 0x0000000000017941 */ /* 0x000fea0003800000 */
.L_x_146:
        /* <DEDUP_REMOVED lines=9> */
.L_x_149:
[----:B------:R-:W-:Y:S05]  /*4b60*/  BSYNC B1 ;  /* 0x0000000000017941 */ /* 0x000fea0003800000 */
.L_x_148:
        /* <DEDUP_REMOVED lines=9> */
.L_x_151:
[----:B------:R-:W-:Y:S05]  /*4c00*/  BSYNC B1 ;  /* 0x0000000000017941 */ /* 0x000fea0003800000 */
.L_x_150:
        /* <DEDUP_REMOVED lines=10> */
.L_x_153:
[----:B------:R-:W-:Y:S05]  /*4cb0*/  BSYNC B1 ;  /* 0x0000000000017941 */ /* 0x000fea0003800000 */
.L_x_152:
[----:B-----5:R-:W-:Y:S01]  /*4cc0*/  LOP3.LUT R5, R24, 0xffffe000, RZ, 0xc0, !PT ;  /* 0xffffe00018057812 */ /* 0x020fe200078ec0ff */
[----:B------:R-:W-:Y:S01]  /*4cd0*/  BSSY B1, `(.L_x_154) ;  /* 0x000000b000017945 */ /* 0x000fe20003800000 */
[----:B------:R-:W-:Y:S01]  /*4ce0*/  ISETP.GT.AND P1, PT, R4, 0x79, PT ;  /* 0x000000790400780c */ /* 0x000fe20003f24270 */
[----:B------:R-:W-:Y:S02]  /*4cf0*/  @P2 IMAD.MOV.U32 R4, RZ, RZ, R10 ;  /* 0x000000ffff042224 */ /* 0x000fe400078e000a */
[----:B------:R-:W-:Y:S01]  /*4d00*/  FMUL R5, R5, R90 ;  /* 0x0000005a05057220 */ /* 0x000fe20000400000 */
[----:B------:R-:W-:-:S03]  /*4d10*/  ISETP.GT.AND P3, PT, R3, RZ, P1 ;  /* 0x000000ff0300720c */ /* 0x000fc60000f64270 */
[----:B------:R-:W-:Y:S01]  /*4d20*/  FFMA R15, R84, R23, R5 ;  /* 0x00000017540f7223 */ /* 0x000fe20000000005 */
[----:B------:R-:W-:-:S04]  /*4d30*/  @P2 IMAD.MOV.U32 R5, RZ, RZ, R11 ;  /* 0x000000ffff052224 */ /* 0x000fc800078e000b */
[----:B------:R-:W-:-:S05]  /*4d40*/  F2FP.TF32.F32.PACK_B R15, R15 ;  /* 0x0000000fff0f723e */ /* 0x000fca00024050ff */
[----:B------:R0:W-:Y:S01]  /*4d50*/  @P2 STG.E desc[UR38][R4.64+0x1e0], R15 ;  /* 0x0001e00f04002986 */ /* 0x0001e2000c101926 */
[----:B------:R-:W-:Y:S05]  /*4d60*/  @!P3 BRA `(.L_x_155) ;  /* 0x000000000004b947 */ /* 0x000fea0003800000 */
[----:B------:R0:W5:Y:S02]  /*4d70*/  LDG.E.LTC128B R24, desc[UR38][R6.64+0x1e4] ;  /* 0x0001e42606187981 */ /* 0x000164000c1e1920 */
.L_x_155:
[----:B------:R-:W-:Y:S05]  /*4d80*/  BSYNC B1 ;  /* 0x0000000000017941 */ /* 0x000fea0003800000 */
.L_x_154:
        /* <DEDUP_REMOVED lines=9> */
.L_x_157:
[----:B------:R-:W-:Y:S05]  /*4e20*/  BSYNC B1 ;  /* 0x0000000000017941 */ /* 0x000fea0003800000 */
.L_x_156:
[----:B-----5:R-:W-:Y:S01]  /*4e30*/  LOP3.LUT R5, R24, 0xffffe000, RZ, 0xc0, !PT ;  /* 0xffffe00018057812 */ /* 0x020fe200078ec0ff */
[----:B------:R-:W-:Y:S01]  /*4e40*/  @P0 IMAD.MOV.U32 R4, RZ, RZ, R12 ;  /* 0x000000ffff040224 */ /* 0x000fe200078e000c */
[----:B------:R-:W-:Y:S01]  /*4e50*/  ISETP.GT.AND P1, PT, R3, 0x8, P1 ;  /* 0x000000080300780c */ /* 0x000fe20000f24270 */
[----:B------:R-:W-:Y:S02]  /*4e60*/  BSSY B1, `(.L_x_158) ;  /* 0x0000008000017945 */ /* 0x000fe40003800000 */
[----:B------:R-:W-:-:S04]  /*4e70*/  FMUL R5, R5, R90 ;  /* 0x0000005a05057220 */ /* 0x000fc80000400000 */
[----:B-1----:R-:W-:Y:S01]  /*4e80*/  FFMA R7, R86, R23, R5 ;  /* 0x0000001756077223 */ /* 0x002fe20000000005 */
[----:B------:R-:W-:-:S04]  /*4e90*/  @P0 IMAD.MOV.U32 R5, RZ, RZ, R13 ;  /* 0x000000ffff050224 */ /* 0x000fc800078e000d */
[----:B------:R-:W-:-:S05]  /*4ea0*/  F2FP.TF32.F32.PACK_B R7, R7 ;  /* 0x00000007ff07723e */ /* 0x000fca00024050ff */
[----:B------:R1:W-:Y:S01]  /*4eb0*/  @P0 STG.E desc[UR38][R4.64+0x1e0], R7 ;  /* 0x0001e00704000986 */ /* 0x0003e2000c101926 */
[----:B------:R-:W-:Y:S05]  /*4ec0*/  @!P1 BRA `(.L_x_159) ;  /* 0x0000000000049947 */ /* 0x000fea0003800000 */
[----:B------:R0:W5:Y:S02]  /*4ed0*/  LDG.E.LTC128B R24, desc[UR38][R8.64+0x1e4] ;  /* 0x0001e42608187981 */ /* 0x000164000c1e1920 */
.L_x_159:
[----:B------:R-:W-:Y:S05]  /*4ee0*/  BSYNC B1 ;  /* 0x0000000000017941 */ /* 0x000fea0003800000 */
.L_x_158:
[----:B------:R-:W-:Y:S05]  /*4ef0*/  @!P1 BRA `(.L_x_160) ;  /* 0x0000001000e89947 */ /* 0x000fea0003800000 */
[----:B-----5:R-:W-:-:S05]  /*4f00*/  LOP3.LUT R3, R24, 0xffffe000, RZ, 0xc0, !PT ;  /* 0xffffe00018037812 */ /* 0x020fca00078ec0ff */
[----:B-1----:R-:W-:-:S04]  /*4f10*/  FMUL R4, R3, R90 ;  /* 0x0000005a03047220 */ /* 0x002fc80000400000 */
[----:B------:R-:W-:-:S05]  /*4f20*/  FFMA R87, R87, R23, R4 ;  /* 0x0000001757577223 */ /* 0x000fca0000000004 */
[----:B------:R-:W-:-:S05]  /*4f30*/  F2FP.TF32.F32.PACK_B R87, R87 ;  /* 0x00000057ff57723e */ /* 0x000fca00024050ff */
[----:B------:R1:W-:Y:S01]  /*4f40*/  STG.E desc[UR38][R12.64+0x1e4], R87 ;  /* 0x0001e4570c007986 */ /* 0x0003e2000c101926 */
[----:B------:R-:W-:Y:S05]  /*4f50*/  BRA `(.L_x_160) ;  /* 0x0000001000d07947 */ /* 0x000fea0003800000 */
.L_x_35:
[----:B------:R-:W-:Y:S01]  /*4f60*/  ISETP.GT.AND P4, PT, R4, 0x1, PT ;  /* 0x000000010400780c */ /* 0x000fe20003f84270 */
[----:B------:R-:W-:Y:S01]  /*4f70*/  ULDC.64 UR4, c[0x0][0x5c0] ;  /* 0x0001700000047ab9 */ /* 0x000fe20000000a00 */
[-C--:B------:R-:W-:Y:S01]  /*4f80*/  FMUL R5, R24, R23.reuse ;  /* 0x0000001718057220 */ /* 0x080fe20000400000 */
[----:B------:R-:W-:Y:S01]  /*4f90*/  LEA R6, P3, R106, UR4, 0x2 ;  /* 0x000000046a067c11 */ /* 0x000fe2000f8610ff */
[-C--:B------:R-:W-:Y:S01]  /*4fa0*/  FMUL R25, R25, R23.reuse ;  /* 0x0000001719197220 */ /* 0x080fe20000400000 */
[----:B------:R-:W-:Y:S01]  /*4fb0*/  ISETP.GT.AND P1, PT, R3, RZ, P4 ;  /* 0x000000ff0300720c */ /* 0x000fe20002724270 */
[-C--:B------:R-:W-:Y:S01]  /*4fc0*/  FMUL R11, R26, R23.reuse ;  /* 0x000000171a0b7220 */ /* 0x080fe20000400000 */
[----:B------:R-:W-:Y:S01]  /*4fd0*/  LEA.HI.X R7, R106, UR5, R117, 0x2, P3 ;  /* 0x000000056a077c11 */ /* 0x000fe200098f1475 */
[----:B------:R-:W-:Y:S01]  /*4fe0*/  FMUL R27, R27, R23 ;  /* 0x000000171b1b7220 */ /* 0x000fe20000400000 */
[----:B------:R-:W-:Y:S01]  /*4ff0*/  F2FP.TF32.F32.PACK_B R5, R5 ;  /* 0x00000005ff05723e */ /* 0x000fe200024050ff */
[----:B------:R-:W-:Y:S01]  /*5000*/  FMUL R29, R29, R23 ;  /* 0x000000171d1d7220 */ /* 0x000fe20000400000 */
[----:B------:R-:W-:Y:S01]  /*5010*/  F2FP.TF32.F32.PACK_B R25, R25 ;  /* 0x00000019ff19723e */ /* 0x000fe200024050ff */
[-C--:B------:R-:W-:Y:S01]  /*5020*/  FMUL R31, R31, R23.reuse ;  /* 0x000000171f1f7220 */ /* 0x080fe20000400000 */
[C---:B------:R-:W-:Y:S01]  /*5030*/  SHF.L.U64.HI R9, R91.reuse, 0x2, R92 ;  /* 0x000000025b097819 */ /* 0x040fe2000001025c */
[----:B------:R0:W-:Y:S01]  /*5040*/  @P2 STG.E desc[UR38][R6.64], R5 ;  /* 0x0000000506002986 */ /* 0x0001e2000c101926 */
[----:B------:R-:W-:Y:S01]  /*5050*/  LEA R8, P3, R91, R6, 0x2 ;  /* 0x000000065b087211 */ /* 0x000fe200078610ff */
[-C--:B------:R-:W-:Y:S01]  /*5060*/  FMUL R13, R32, R23.reuse ;  /* 0x00000017200d7220 */ /* 0x080fe20000400000 */
[C---:B------:R-:W-:Y:S01]  /*5070*/  ISETP.GT.AND P2, PT, R4.reuse, 0x8, PT ;  /* 0x000000080400780c */ /* 0x040fe20003f44270 */
[----:B------:R-:W-:Y:S01]  /*5080*/  @P1 STG.E desc[UR38][R6.64+0x4], R25 ;  /* 0x0000041906001986 */ /* 0x000fe2000c101926 */
[----:B------:R-:W-:Y:S01]  /*5090*/  ISETP.GT.AND P1, PT, R4, 0x9, PT ;  /* 0x000000090400780c */ /* 0x000fe20003f24270 */
[----:B------:R-:W-:Y:S01]  /*50a0*/  IMAD.X R9, R9, 0x1, R7, P3 ;  /* 0x0000000109097824 */ /* 0x000fe200018e0607 */
[----:B------:R-:W-:Y:S01]  /*50b0*/  ISETP.GT.AND P0, PT, R3, 0x8, P0 ;  /* 0x000000080300780c */ /* 0x000fe20000704270 */
[-C--:B------:R-:W-:Y:S01]  /*50c0*/  FMUL R33, R33, R23.reuse ;  /* 0x0000001721217220 */ /* 0x080fe20000400000 */
[----:B------:R-:W-:Y:S01]  /*50d0*/  ISETP.GT.AND P4, PT, R3, 0x8, P4 ;  /* 0x000000080300780c */ /* 0x000fe20002784270 */
[-C--:B------:R-:W-:Y:S01]  /*50e0*/  FMUL R35, R35, R23.reuse ;  /* 0x0000001723237220 */ /* 0x080fe20000400000 */
[C---:B------:R-:W-:Y:S01]  /*50f0*/  ISETP.GT.AND P5, PT, R3.reuse, RZ, P2 ;  /* 0x000000ff0300720c */ /* 0x040fe200017a4270 */
[-C--:B0-----:R-:W-:Y:S01]  /*5100*/  FMUL R5, R28, R23.reuse ;  /* 0x000000171c057220 */ /* 0x081fe20000400000 */
[----:B------:R-:W-:Y:S01]  /*5110*/  ISETP.GT.AND P3, PT, R3, RZ, P1 ;  /* 0x000000ff0300720c */ /* 0x000fe20000f64270 */
[----:B------:R-:W-:Y:S01]  /*5120*/  FMUL R37, R37, R23 ;  /* 0x0000001725257220 */ /* 0x000fe20000400000 */
[----:B------:R-:W-:Y:S01]  /*5130*/  F2FP.TF32.F32.PACK_B R11, R11 ;  /* 0x0000000bff0b723e */ /* 0x000fe200024050ff */
[----:B------:R-:W-:Y:S01]  /*5140*/  FMUL R39, R39, R23 ;  /* 0x0000001727277220 */ /* 0x000fe20000400000 */
[----:B------:R-:W-:Y:S01]  /*5150*/  F2FP.TF32.F32.PACK_B R27, R27 ;  /* 0x0000001bff1b723e */ /* 0x000fe200024050ff */
[----:B------:R-:W-:Y:S01]  /*5160*/  FMUL R41, R41, R23 ;  /* 0x0000001729297220 */ /* 0x000fe20000400000 */
[----:B------:R-:W-:Y:S01]  /*5170*/  F2FP.TF32.F32.PACK_B R5, R5 ;  /* 0x00000005ff05723e */ /* 0x000fe200024050ff */
[----:B------:R0:W-:Y:S01]  /*5180*/  @P0 STG.E desc[UR38][R8.64], R11 ;  /* 0x0000000b08000986 */ /* 0x0001e2000c101926 */
[----:B------:R-:W-:Y:S01]  /*5190*/  F2FP.TF32.F32.PACK_B R29, R29 ;  /* 0x0000001dff1d723e */ /* 0x000fe200024050ff */
[-C--:B------:R-:W-:Y:S01]  /*51a0*/  FMUL R43, R43, R23.reuse ;  /* 0x000000172b2b7220 */ /* 0x080fe20000400000 */
[C---:B------:R-:W-:Y:S01]  /*51b0*/  ISETP.GT.AND P0, PT, R4.reuse, 0x10, PT ;  /* 0x000000100400780c */ /* 0x040fe20003f04270 */
[----:B------:R-:W-:Y:S01]  /*51c0*/  @P4 STG.E desc[UR38][R8.64+0x4], R27 ;  /* 0x0000041b08004986 */ /* 0x000fe2000c101926 */
[----:B------:R-:W-:Y:S01]  /*51d0*/  ISETP.GT.AND P2, PT, R3, 0x8, P2 ;  /* 0x000000080300780c */ /* 0x000fe20001744270 */
[-C--:B------:R-:W-:Y:S01]  /*51e0*/  FMUL R45, R45, R23.reuse ;  /* 0x000000172d2d7220 */ /* 0x080fe20000400000 */
[C---:B------:R-:W-:Y:S01]  /*51f0*/  ISETP.GT.AND P1, PT, R3.reuse, 0x8, P1 ;  /* 0x000000080300780c */ /* 0x040fe20000f24270 */
[----:B------:R1:W-:Y:S01]  /*5200*/  @P5 STG.E desc[UR38][R6.64+0x20], R5 ;  /* 0x0000200506005986 */ /* 0x0003e2000c101926 */
[----:B------:R-:W-:Y:S01]  /*5210*/  ISETP.GT.AND P5, PT, R3, RZ, P0 ;  /* 0x000000ff0300720c */ /* 0x000fe200007a4270 */
[----:B------:R-:W-:Y:S01]  /*5220*/  FMUL R47, R47, R23 ;  /* 0x000000172f2f7220 */ /* 0x000fe20000400000 */
[----:B------:R-:W-:Y:S01]  /*5230*/  F2FP.TF32.F32.PACK_B R31, R31 ;  /* 0x0000001fff1f723e */ /* 0x000fe200024050ff */
[----:B------:R-:W-:Y:S01]  /*5240*/  @P3 STG.E desc[UR38][R6.64+0x24], R29 ;  /* 0x0000241d06003986 */ /* 0x000fe2000c101926 */
[----:B------:R-:W-:Y:S01]  /*5250*/  ISETP.GT.AND P3, PT, R4, 0x11, PT ;  /* 0x000000110400780c */ /* 0x000fe20003f64270 */
[----:B0-----:R-:W-:Y:S01]  /*5260*/  FMUL R11, R30, R23 ;  /* 0x000000171e0b7220 */ /* 0x001fe20000400000 */
[----:B------:R-:W-:Y:S01]  /*5270*/  F2FP.TF32.F32.PACK_B R13, R13 ;  /* 0x0000000dff0d723e */ /* 0x000fe200024050ff */
[-C--:B------:R-:W-:Y:S01]  /*5280*/  FMUL R49, R49, R23.reuse ;  /* 0x0000001731317220 */ /* 0x080fe20000400000 */
[----:B------:R-:W-:Y:S01]  /*5290*/  ISETP.GT.AND P4, PT, R3, RZ, P3 ;  /* 0x000000ff0300720c */ /* 0x000fe20001f84270 */
[----:B------:R-:W-:Y:S01]  /*52a0*/  FMUL R51, R51, R23 ;  /* 0x0000001733337220 */ /* 0x000fe20000400000 */
[----:B------:R-:W-:Y:S01]  /*52b0*/  F2FP.TF32.F32.PACK_B R11, R11 ;  /* 0x0000000bff0b723e */ /* 0x000fe200024050ff */
[----:B-1----:R-:W-:Y:S01]  /*52c0*/  FMUL R5, R34, R23 ;  /* 0x0000001722057220 */ /* 0x002fe20000400000 */
[----:B------:R-:W-:Y:S01]  /*52d0*/  F2FP.TF32.F32.PACK_B R33, R33 ;  /* 0x00000021ff21723e */ /* 0x000fe200024050ff */
[-C--:B------:R-:W-:Y:S01]  /*52e0*/  FMUL R53, R53, R23.reuse ;  /* 0x0000001735357220 */ /* 0x080fe20000400000 */
[----:B------:R-:W-:Y:S01]  /*52f0*/  ISETP.GT.AND P0, PT, R3, 0x8, P0 ;  /* 0x000000080300780c */ /* 0x000fe20000704270 */
[----:B------:R0:W-:Y:S01]  /*5300*/  @P2 STG.E desc[UR38][R8.64+0x20], R11 ;  /* 0x0000200b08002986 */ /* 0x0001e2000c101926 */
[C---:B------:R-:W-:Y:S01]  /*5310*/  ISETP.GT.AND P2, PT, R4.reuse, 0x19, PT ;  /* 0x000000190400780c */ /* 0x040fe20003f44270 */
[----:B------:R-:W-:Y:S01]  /*5320*/  FMUL R55, R55, R23 ;  /* 0x0000001737377220 */ /* 0x000fe20000400000 */
[----:B------:R-:W-:Y:S01]  /*5330*/  F2FP.TF32.F32.PACK_B R5, R5 ;  /* 0x00000005ff05723e */ /* 0x000fe200024050ff */
[----:B------:R-:W-:Y:S01]  /*5340*/  @P1 STG.E desc[UR38][R8.64+0x24], R31 ;  /* 0x0000241f08001986 */ /* 0x000fe2000c101926 */
[----:B------:R-:W-:Y:S01]  /*5350*/  ISETP.GT.AND P1, PT, R4, 0x18, PT ;  /* 0x000000180400780c */ /* 0x000fe20003f24270 */
[----:B------:R-:W-:Y:S01]  /*5360*/  FMUL R57, R57, R23 ;  /* 0x0000001739397220 */ /* 0x000fe20000400000 */
[----:B------:R-:W-:Y:S01]  /*5370*/  F2FP.TF32.F32.PACK_B R35, R35 ;  /* 0x00000023ff23723e */ /* 0x000fe200024050ff */
[----:B------:R1:W-:Y:S01]  /*5380*/  @P5 STG.E desc[UR38][R6.64+0x40], R13 ;  /* 0x0000400d06005986 */ /* 0x0003e2000c101926 */
[----:B------:R-:W-:Y:S01]  /*5390*/  ISETP.GT.AND P5, PT, R3, RZ, P1 ;  /* 0x000000ff0300720c */ /* 0x000fe20000fa4270 */
[----:B------:R-:W-:Y:S01]  /*53a0*/  FMUL R59, R59, R23 ;  /* 0x000000173b3b7220 */ /* 0x000fe20000400000 */
[----:B------:R-:W-:Y:S01]  /*53b0*/  F2FP.TF32.F32.PACK_B R37, R37 ;  /* 0x00000025ff25723e */ /* 0x000fe200024050ff */
[----:B------:R-:W-:Y:S01]  /*53c0*/  @P4 STG.E desc[UR38][R6.64+0x44], R33 ;  /* 0x0000442106004986 */ /* 0x000fe2000c101926 */
[C---:B------:R-:W-:Y:S01]  /*53d0*/  ISETP.GT.AND P4, PT, R3.reuse, 0x8, P3 ;  /* 0x000000080300780c */ /* 0x040fe20001f84270 */
[-C--:B0-----:R-:W-:Y:S01]  /*53e0*/  FMUL R11, R36, R23.reuse ;  /* 0x00000017240b7220 */ /* 0x081fe20000400000 */
[----:B------:R-:W-:Y:S01]  /*53f0*/  ISETP.GT.AND P3, PT, R3, RZ, P2 ;  /* 0x000000ff0300720c */ /* 0x000fe20001764270 */
[----:B------:R0:W-:Y:S01]  /*5400*/  @P0 STG.E desc[UR38][R8.64+0x40], R5 ;  /* 0x0000400508000986 */ /* 0x0001e2000c101926 */
[----:B------:R-:W-:Y:S01]  /*5410*/  ISETP.GT.AND P0, PT, R4, 0x20, PT ;  /* 0x000000200400780c */ /* 0x000fe20003f04270 */
[----:B------:R-:W-:Y:S01]  /*5420*/  FMUL R61, R61, R23 ;  /* 0x000000173d3d7220 */ /* 0x000fe20000400000 */
[----:B------:R-:W-:Y:S01]  /*5430*/  F2FP.TF32.F32.PACK_B R11, R11 ;  /* 0x0000000bff0b723e */ /* 0x000fe200024050ff */
[-C--:B-1----:R-:W-:Y:S01]  /*5440*/  FMUL R13, R40, R23.reuse ;  /* 0x00000017280d7220 */ /* 0x082fe20000400000 */
[----:B------:R-:W-:Y:S01]  /*5450*/  ISETP.GT.AND P1, PT, R3, 0x8, P1 ;  /* 0x000000080300780c */ /* 0x000fe20000f24270 */
[----:B------:R-:W-:Y:S01]  /*5460*/  FMUL R63, R63, R23 ;  /* 0x000000173f3f7220 */ /* 0x000fe20000400000 */
[----:B------:R-:W-:Y:S01]  /*5470*/  F2FP.TF32.F32.PACK_B R39, R39 ;  /* 0x00000027ff27723e */ /* 0x000fe200024050ff */
[----:B------:R-:W-:Y:S01]  /*5480*/  FMUL R65, R65, R23 ;  /* 0x0000001741417220 */ /* 0x000fe20000400000 */
[----:B------:R-:W-:Y:S01]  /*5490*/  F2FP.TF32.F32.PACK_B R13, R13 ;  /* 0x0000000dff0d723e */ /* 0x000fe200024050ff */
[----:B------:R-:W-:Y:S01]  /*54a0*/  @P4 STG.E desc[UR38][R8.64+0x44], R35 ;  /* 0x0000442308004986 */ /* 0x000fe2000c101926 */
[C---:B------:R-:W-:Y:S01]  /*54b0*/  ISETP.GT.AND P4, PT, R3.reuse, 0x8, P2 ;  /* 0x000000080300780c */ /* 0x040fe20001784270 */
[-C--:B0-----:R-:W-:Y:S01]  /*54c0*/  FMUL R5, R38, R23.reuse ;  /* 0x0000001726057220 */ /* 0x081fe20000400000 */
[C---:B------:R-:W-:Y:S01]  /*54d0*/  ISETP.GT.AND P2, PT, R4.reuse, 0x21, PT ;  /* 0x000000210400780c */ /* 0x040fe20003f44270 */
[----:B------:R0:W-:Y:S01]  /*54e0*/  @P5 STG.E desc[UR38][R6.64+0x60], R11 ;  /* 0x0000600b06005986 */ /* 0x0001e2000c101926 */
[----:B------:R-:W-:Y:S01]  /*54f0*/  ISETP.GT.AND P5, PT, R3, RZ, P0 ;  /* 0x000000ff0300720c */ /* 0x000fe200007a4270 */
[----:B------:R-:W-:Y:S01]  /*5500*/  FMUL R67, R67, R23 ;  /* 0x0000001743437220 */ /* 0x000fe20000400000 */
[----:B------:R-:W-:Y:S01]  /*5510*/  F2FP.TF32.F32.PACK_B R5, R5 ;  /* 0x00000005ff05723e */ /* 0x000fe200024050ff */
[----:B------:R-:W-:Y:S01]  /*5520*/  @P3 STG.E desc[UR38][R6.64+0x64], R37 ;  /* 0x0000642506003986 */ /* 0x000fe2000c101926 */
[----:B------:R-:W-:Y:S01]  /*5530*/  ISETP.GT.AND P3, PT, R3, RZ, P2 ;  /* 0x000000ff0300720c */ /* 0x000fe20001764270 */
[----:B------:R-:W-:Y:S01]  /*5540*/  FMUL R69, R69, R23 ;  /* 0x0000001745457220 */ /* 0x000fe20000400000 */
[----:B------:R-:W-:Y:S01]  /*5550*/  F2FP.TF32.F32.PACK_B R41, R41 ;  /* 0x00000029ff29723e */ /* 0x000fe200024050ff */
[----:B------:R1:W-:Y:S01]  /*5560*/  @P1 STG.E desc[UR38][R8.64+0x60], R5 ;  /* 0x0000600508001986 */ /* 0x0003e2000c101926 */
[----:B------:R-:W-:Y:S01]  /*5570*/  ISETP.GT.AND P1, PT, R4, 0x28, PT ;  /* 0x000000280400780c */ /* 0x000fe20003f24270 */
[-C--:B------:R-:W-:Y:S01]  /*5580*/  FMUL R71, R71, R23.reuse ;  /* 0x0000001747477220 */ /* 0x080fe20000400000 */
[C---:B------:R-:W-:Y:S01]  /*5590*/  ISETP.GT.AND P0, PT, R3.reuse, 0x8, P0 ;  /* 0x000000080300780c */ /* 0x040fe20000704270 */
[----:B------:R-:W-:Y:S01]  /*55a0*/  @P4 STG.E desc[UR38][R8.64+0x64], R39 ;  /* 0x0000642708004986 */ /* 0x000fe2000c101926 */
[C---:B------:R-:W-:Y:S01]  /*55b0*/  ISETP.GT.AND P4, PT, R3.reuse, 0x8, P2 ;  /* 0x000000080300780c */ /* 0x040fe20001784270 */
[-C--:B0-----:R-:W-:Y:S01]  /*55c0*/  FMUL R11, R44, R23.reuse ;  /* 0x000000172c0b7220 */ /* 0x081fe20000400000 */
[----:B------:R-:W-:Y:S01]  /*55d0*/  ISETP.GT.AND P2, PT, R4, 0x29, PT ;  /* 0x000000290400780c */ /* 0x000fe20003f44270 */
[----:B------:R0:W-:Y:S01]  /*55e0*/  @P5 STG.E desc[UR38][R6.64+0x80], R13 ;  /* 0x0000800d06005986 */ /* 0x0001e2000c101926 */
[----:B------:R-:W-:Y:S01]  /*55f0*/  ISETP.GT.AND P5, PT, R3, RZ, P1 ;  /* 0x000000ff0300720c */ /* 0x000fe20000fa4270 */
[----:B------:R-:W-:Y:S01]  /*5600*/  FMUL R73, R73, R23 ;  /* 0x0000001749497220 */ /* 0x000fe20000400000 */
[----:B------:R-:W-:Y:S01]  /*5610*/  F2FP.TF32.F32.PACK_B R43, R43 ;  /* 0x0000002bff2b723e */ /* 0x000fe200024050ff */
[-C--:B-1----:R-:W-:Y:S01]  /*5620*/  FMUL R5, R42, R23.reuse ;  /* 0x000000172a057220 */ /* 0x082fe20000400000 */
[----:B------:R-:W-:Y:S01]  /*5630*/  @P3 STG.E desc[UR38][R6.64+0x84], R41 ;  /* 0x0000842906003986 */ /* 0x000fe2000c101926 */
[----:B------:R-:W-:Y:S01]  /*5640*/  ISETP.GT.AND P3, PT, R3, RZ, P2 ;  /* 0x000000ff0300720c */ /* 0x000fe20001764270 */
[----:B------:R-:W-:Y:S01]  /*5650*/  FMUL R75, R75, R23 ;  /* 0x000000174b4b7220 */ /* 0x000fe20000400000 */
[----:B------:R-:W-:Y:S01]  /*5660*/  F2FP.TF32.F32.PACK_B R11, R11 ;  /* 0x0000000bff0b723e */ /* 0x000fe200024050ff */
[----:B------:R-:W-:Y:S01]  /*5670*/  FMUL R77, R77, R23 ;  /* 0x000000174d4d7220 */ /* 0x000fe20000400000 */
[----:B------:R-:W-:Y:S01]  /*5680*/  F2FP.TF32.F32.PACK_B R5, R5 ;  /* 0x00000005ff05723e */ /* 0x000fe200024050ff */
[----:B------:R-:W-:Y:S01]  /*5690*/  FMUL R79, R79, R23 ;  /* 0x000000174f4f7220 */ /* 0x000fe20000400000 */
[----:B------:R-:W-:Y:S01]  /*56a0*/  F2FP.TF32.F32.PACK_B R45, R45 ;  /* 0x0000002dff2d723e */ /* 0x000fe200024050ff */
[-C--:B0-----:R-:W-:Y:S01]  /*56b0*/  FMUL R13, R48, R23.reuse ;  /* 0x00000017300d7220 */ /* 0x081fe20000400000 */
[----:B------:R-:W-:Y:S01]  /*56c0*/  ISETP.GT.AND P1, PT, R3, 0x8, P1 ;  /* 0x000000080300780c */ /* 0x000fe20000f24270 */
[----:B------:R0:W-:Y:S01]  /*56d0*/  @P0 STG.E desc[UR38][R8.64+0x80], R5 ;  /* 0x0000800508000986 */ /* 0x0001e2000c101926 */
[----:B------:R-:W-:Y:S01]  /*56e0*/  ISETP.GT.AND P0, PT, R4, 0x30, PT ;  /* 0x000000300400780c */ /* 0x000fe20003f04270 */
[----:B------:R-:W-:Y:S01]  /*56f0*/  FMUL R81, R81, R23 ;  /* 0x0000001751517220 */ /* 0x000fe20000400000 */
[----:B------:R-:W-:Y:S01]  /*5700*/  F2FP.TF32.F32.PACK_B R47, R47 ;  /* 0x0000002fff2f723e */ /* 0x000fe200024050ff */
[----:B------:R-:W-:Y:S01]  /*5710*/  @P4 STG.E desc[UR38][R8.64+0x84], R43 ;  /* 0x0000842b08004986 */ /* 0x000fe2000c101926 */
[C---:B------:R-:W-:Y:S01]  /*5720*/  ISETP.GT.AND P4, PT, R3.reuse, 0x8, P2 ;  /* 0x000000080300780c */ /* 0x040fe20001784270 */
[-C--:B------:R-:W-:Y:S01]  /*5730*/  FMUL R15, R82, R23.reuse ;  /* 0x00000017520f7220 */ /* 0x080fe20000400000 */
[----:B------:R-:W-:Y:S01]  /*5740*/  ISETP.GT.AND P2, PT, R4, 0x31, PT ;  /* 0x000000310400780c */ /* 0x000fe20003f44270 */
[----:B------:R1:W-:Y:S01]  /*5750*/  @P5 STG.E desc[UR38][R6.64+0xa0], R11 ;  /* 0x0000a00b06005986 */ /* 0x0003e2000c101926 */
[----:B------:R-:W-:Y:S01]  /*5760*/  ISETP.GT.AND P5, PT, R3, RZ, P0 ;  /* 0x000000ff0300720c */ /* 0x000fe200007a4270 */
[----:B------:R-:W-:Y:S01]  /*5770*/  FMUL R83, R83, R23 ;  /* 0x0000001753537220 */ /* 0x000fe20000400000 */
[----:B------:R-:W-:Y:S01]  /*5780*/  F2FP.TF32.F32.PACK_B R13, R13 ;  /* 0x0000000dff0d723e */ /* 0x000fe200024050ff */
[-C--:B0-----:R-:W-:Y:S01]  /*5790*/  FMUL R5, R46, R23.reuse ;  /* 0x000000172e057220 */ /* 0x081fe20000400000 */
[----:B------:R-:W-:Y:S01]  /*57a0*/  @P3 STG.E desc[UR38][R6.64+0xa4], R45 ;  /* 0x0000a42d06003986 */ /* 0x000fe2000c101926 */
[----:B------:R-:W-:Y:S01]  /*57b0*/  ISETP.GT.AND P3, PT, R3, RZ, P2 ;  /* 0x000000ff0300720c */ /* 0x000fe20001764270 */
[----:B------:R-:W-:Y:S01]  /*57c0*/  FMUL R21, R84, R23 ;  /* 0x0000001754157220 */ /* 0x000fe20000400000 */
[----:B------:R-:W-:Y:S01]  /*57d0*/  F2FP.TF32.F32.PACK_B R49, R49 ;  /* 0x00000031ff31723e */ /* 0x000fe200024050ff */
[----:B------:R-:W-:Y:S01]  /*57e0*/  FMUL R85, R85, R23 ;  /* 0x0000001755557220 */ /* 0x000fe20000400000 */
[----:B------:R-:W-:Y:S01]  /*57f0*/  F2FP.TF32.F32.PACK_B R5, R5 ;  /* 0x00000005ff05723e */ /* 0x000fe200024050ff */
[-C--:B------:R-:W-:Y:S01]  /*5800*/  FMUL R87, R87, R23.reuse ;  /* 0x0000001757577220 */ /* 0x080fe20000400000 */
[----:B------:R-:W-:Y:S01]  /*5810*/  ISETP.GT.AND P0, PT, R3, 0x8, P0 ;  /* 0x000000080300780c */ /* 0x000fe20000704270 */
[----:B-1----:R-:W-:Y:S01]  /*5820*/  FMUL R11, R52, R23 ;  /* 0x00000017340b7220 */ /* 0x002fe20000400000 */
[----:B------:R-:W-:Y:S01]  /*5830*/  F2FP.TF32.F32.PACK_B R51, R51 ;  /* 0x00000033ff33723e */ /* 0x000fe200024050ff */
[----:B------:R0:W-:Y:S01]  /*5840*/  @P1 STG.E desc[UR38][R8.64+0xa0], R5 ;  /* 0x0000a00508001986 */ /* 0x0001e2000c101926 */
[----:B------:R-:W-:-:S02]  /*5850*/  ISETP.GT.AND P1, PT, R4, 0x38, PT ;  /* 0x000000380400780c */ /* 0x000fc40003f24270 */
[----:B------:R-:W-:Y:S01]  /*5860*/  F2FP.TF32.F32.PACK_B R11, R11 ;  /* 0x0000000bff0b723e */ /* 0x000fe200024050ff */
[----:B------:R-:W-:Y:S01]  /*5870*/  @P4 STG.E desc[UR38][R8.64+0xa4], R47 ;  /* 0x0000a42f08004986 */ /* 0x000fe2000c101926 */
[C---:B------:R-:W-:Y:S02]  /*5880*/  ISETP.GT.AND P4, PT, R3.reuse, 0x8, P2 ;  /* 0x000000080300780c */ /* 0x040fe40001784270 */
[----:B------:R-:W-:Y:S01]  /*5890*/  ISETP.GT.AND P2, PT, R4, 0x39, PT ;  /* 0x000000390400780c */ /* 0x000fe20003f44270 */
[----:B------:R1:W-:Y:S01]  /*58a0*/  @P5 STG.E desc[UR38][R6.64+0xc0], R13 ;  /* 0x0000c00d06005986 */ /* 0x0003e2000c101926 */
[C---:B------:R-:W-:Y:S02]  /*58b0*/  ISETP.GT.AND P5, PT, R3.reuse, RZ, P1 ;  /* 0x000000ff0300720c */ /* 0x040fe40000fa4270 */
[----:B------:R-:W-:Y:S01]  /*58c0*/  F2FP.TF32.F32.PACK_B R53, R53 ;  /* 0x00000035ff35723e */ /* 0x000fe200024050ff */
[----:B0-----:R-:W-:Y:S01]  /*58d0*/  FMUL R5, R50, R23 ;  /* 0x0000001732057220 */ /* 0x001fe20000400000 */
[----:B------:R-:W-:Y:S01]  /*58e0*/  @P3 STG.E desc[UR38][R6.64+0xc4], R49 ;  /* 0x0000c43106003986 */ /* 0x000fe2000c101926 */
[----:B------:R-:W-:-:S02]  /*58f0*/  ISETP.GT.AND P3, PT, R3, RZ, P2 ;  /* 0x000000ff0300720c */ /* 0x000fc40001764270 */
[----:B------:R-:W-:Y:S02]  /*5900*/  ISETP.GT.AND P1, PT, R3, 0x8, P1 ;  /* 0x000000080300780c */ /* 0x000fe40000f24270 */
[----:B------:R-:W-:Y:S01]  /*5910*/  F2FP.TF32.F32.PACK_B R5, R5 ;  /* 0x00000005ff05723e */ /* 0x000fe200024050ff */
[----:B-1----:R-:W-:Y:S01]  /*5920*/  FMUL R13, R56, R23 ;  /* 0x00000017380d7220 */ /* 0x002fe20000400000 */
[----:B------:R-:W-:-:S03]  /*5930*/  F2FP.TF32.F32.PACK_B R55, R55 ;  /* 0x00000037ff37723e */ /* 0x000fc600024050ff */
[----:B------:R0:W-:Y:S01]  /*5940*/  @P0 STG.E desc[UR38][R8.64+0xc0], R5 ;  /* 0x0000c00508000986 */ /* 0x0001e2000c101926 */
[C---:B------:R-:W-:Y:S02]  /*5950*/  ISETP.GT.AND P0, PT, R4.reuse, 0x40, PT ;  /* 0x000000400400780c */ /* 0x040fe40003f04270 */
        /* <DEDUP_REMOVED lines=71> */
[----:B------:R-:W-:Y:S01]  /*5dd0*/  @P3 STG.E desc[UR38][R6.64+0x164], R69 ;  /* 0x0001644506003986 */ /* 0x000fe2000c101926 */
[----:B0-----:R-:W-:Y:S01]  /*5de0*/  FMUL R5, R70, R23 ;  /* 0x0000001746057220 */ /* 0x001fe20000400000 */
[----:B------:R-:W-:-:S02]  /*5df0*/  ISETP.GT.AND P3, PT, R3, RZ, P2 ;  /* 0x000000ff0300720c */ /* 0x000fc40001764270 */
[----:B------:R-:W-:Y:S02]  /*5e00*/  ISETP.GT.AND P0, PT, R3, 0x8, P0 ;  /* 0x000000080300780c */ /* 0x000fe40000704270 */
[----:B------:R-:W-:Y:S01]  /*5e10*/  F2FP.TF32.F32.PACK_B R5, R5 ;  /* 0x00000005ff05723e */ /* 0x000fe200024050ff */
[----:B-1----:R-:W-:Y:S01]  /*5e20*/  FMUL R11, R76, R23 ;  /* 0x000000174c0b7220 */ /* 0x002fe20000400000 */
[----:B------:R-:W-:-:S03]  /*5e30*/  F2FP.TF32.F32.PACK_B R75, R75 ;  /* 0x0000004bff4b723e */ /* 0x000fc600024050ff */
[----:B------:R0:W-:Y:S01]  /*5e40*/  @P1 STG.E desc[UR38][R8.64+0x160], R5 ;  /* 0x0001600508001986 */ /* 0x0001e2000c101926 */
[----:B------:R-:W-:Y:S02]  /*5e50*/  F2FP.TF32.F32.PACK_B R77, R77 ;  /* 0x0000004dff4d723e */ /* 0x000fe400024050ff */
[----:B------:R-:W-:Y:S01]  /*5e60*/  F2FP.TF32.F32.PACK_B R11, R11 ;  /* 0x0000000bff0b723e */ /* 0x000fe200024050ff */
[----:B------:R-:W-:Y:S01]  /*5e70*/  @P4 STG.E desc[UR38][R8.64+0x164], R71 ;  /* 0x0001644708004986 */ /* 0x000fe2000c101926 */
[C---:B------:R-:W-:Y:S02]  /*5e80*/  ISETP.GT.AND P4, PT, R4.reuse, 0x68, PT ;  /* 0x000000680400780c */ /* 0x040fe40003f84270 */
[----:B------:R-:W-:Y:S01]  /*5e90*/  F2FP.TF32.F32.PACK_B R79, R79 ;  /* 0x0000004fff4f723e */ /* 0x000fe200024050ff */
[----:B------:R1:W-:Y:S01]  /*5ea0*/  @P5 STG.E desc[UR38][R6.64+0x180], R13 ;  /* 0x0001800d06005986 */ /* 0x0003e2000c101926 */
[----:B------:R-:W-:Y:S02]  /*5eb0*/  ISETP.GT.AND P5, PT, R4, 0x69, PT ;  /* 0x000000690400780c */ /* 0x000fe40003fa4270 */
[----:B------:R-:W-:Y:S01]  /*5ec0*/  F2FP.TF32.F32.PACK_B R81, R81 ;  /* 0x00000051ff51723e */ /* 0x000fe200024050ff */
[----:B------:R-:W-:Y:S01]  /*5ed0*/  @P3 STG.E desc[UR38][R6.64+0x184], R73 ;  /* 0x0001844906003986 */ /* 0x000fe2000c101926 */
[C---:B------:R-:W-:Y:S01]  /*5ee0*/  ISETP.GT.AND P3, PT, R3.reuse, 0x8, P2 ;  /* 0x000000080300780c */ /* 0x040fe20001764270 */
[----:B0-----:R-:W-:Y:S01]  /*5ef0*/  FMUL R5, R74, R23 ;  /* 0x000000174a057220 */ /* 0x001fe20000400000 */
[----:B------:R-:W-:-:S02]  /*5f00*/  ISETP.GT.AND P2, PT, R3, RZ, P4 ;  /* 0x000000ff0300720c */ /* 0x000fc40002744270 */
[C---:B------:R-:W-:Y:S02]  /*5f10*/  ISETP.GT.AND P1, PT, R3.reuse, RZ, P5 ;  /* 0x000000ff0300720c */ /* 0x040fe40002f24270 */
[C---:B------:R-:W-:Y:S01]  /*5f20*/  ISETP.GT.AND P4, PT, R3.reuse, 0x8, P4 ;  /* 0x000000080300780c */ /* 0x040fe20002784270 */
[----:B-1----:R-:W-:Y:S01]  /*5f30*/  FMUL R13, R78, R23 ;  /* 0x000000174e0d7220 */ /* 0x002fe20000400000 */
[----:B------:R-:W-:Y:S02]  /*5f40*/  F2FP.TF32.F32.PACK_B R5, R5 ;  /* 0x00000005ff05723e */ /* 0x000fe400024050ff */
[----:B------:R-:W-:Y:S02]  /*5f50*/  ISETP.GT.AND P5, PT, R3, 0x8, P5 ;  /* 0x000000080300780c */ /* 0x000fe40002fa4270 */
[----:B------:R-:W-:Y:S01]  /*5f60*/  F2FP.TF32.F32.PACK_B R13, R13 ;  /* 0x0000000dff0d723e */ /* 0x000fe200024050ff */
[----:B------:R0:W-:Y:S01]  /*5f70*/  @P0 STG.E desc[UR38][R8.64+0x180], R5 ;  /* 0x0001800508000986 */ /* 0x0001e2000c101926 */
[----:B------:R-:W-:-:S02]  /*5f80*/  ISETP.GT.AND P0, PT, R4, 0x79, PT ;  /* 0x000000790400780c */ /* 0x000fc40003f04270 */
[----:B------:R-:W-:Y:S01]  /*5f90*/  F2FP.TF32.F32.PACK_B R15, R15 ;  /* 0x0000000fff0f723e */ /* 0x000fe200024050ff */
[----:B------:R-:W-:Y:S01]  /*5fa0*/  @P3 STG.E desc[UR38][R8.64+0x184], R75 ;  /* 0x0001844b08003986 */ /* 0x000fe2000c101926 */
[C---:B------:R-:W-:Y:S02]  /*5fb0*/  ISETP.GT.AND P3, PT, R4.reuse, 0x70, PT ;  /* 0x000000700400780c */ /* 0x040fe40003f64270 */
[----:B------:R-:W-:Y:S01]  /*5fc0*/  F2FP.TF32.F32.PACK_B R83, R83 ;  /* 0x00000053ff53723e */ /* 0x000fe200024050ff */
[----:B------:R1:W-:Y:S01]  /*5fd0*/  @P2 STG.E desc[UR38][R6.64+0x1a0], R11 ;  /* 0x0001a00b06002986 */ /* 0x0003e2000c101926 */
[C---:B------:R-:W-:Y:S02]  /*5fe0*/  ISETP.GT.AND P2, PT, R4.reuse, 0x71, PT ;  /* 0x000000710400780c */ /* 0x040fe40003f44270 */
[----:B------:R-:W-:Y:S01]  /*5ff0*/  F2FP.TF32.F32.PACK_B R21, R21 ;  /* 0x00000015ff15723e */ /* 0x000fe200024050ff */
[----:B------:R-:W-:Y:S01]  /*6000*/  @P1 STG.E desc[UR38][R6.64+0x1a4], R77 ;  /* 0x0001a44d06001986 */ /* 0x000fe2000c101926 */
[----:B------:R-:W-:Y:S01]  /*6010*/  ISETP.GT.AND P1, PT, R4, 0x78, PT ;  /* 0x000000780400780c */ /* 0x000fe20003f24270 */
[----:B------:R-:W-:Y:S01]  /*6020*/  @P4 IMAD.MOV.U32 R4, RZ, RZ, R8 ;  /* 0x000000ffff044224 */ /* 0x000fe200078e0008 */
[----:B------:R-:W-:Y:S01]  /*6030*/  F2FP.TF32.F32.PACK_B R85, R85 ;  /* 0x00000055ff55723e */ /* 0x000fe200024050ff */
[----:B0-----:R-:W-:Y:S01]  /*6040*/  @P4 IMAD.MOV.U32 R5, RZ, RZ, R9 ;  /* 0x000000ffff054224 */ /* 0x001fe200078e0009 */
[----:B------:R-:W-:Y:S01]  /*6050*/  F2FP.TF32.F32.PACK_B R87, R87 ;  /* 0x00000057ff57723e */ /* 0x000fe200024050ff */
[----:B-1----:R-:W-:-:S03]  /*6060*/  FMUL R11, R80, R23 ;  /* 0x00000017500b7220 */ /* 0x002fc60000400000 */
[----:B------:R0:W-:Y:S01]  /*6070*/  @P4 STG.E desc[UR38][R4.64+0x1a0], R13 ;  /* 0x0001a00d04004986 */ /* 0x0001e2000c101926 */
[C---:B------:R-:W-:Y:S02]  /*6080*/  ISETP.GT.AND P4, PT, R3.reuse, RZ, P3 ;  /* 0x000000ff0300720c */ /* 0x040fe40001f84270 */
[----:B------:R-:W-:Y:S02]  /*6090*/  ISETP.GT.AND P3, PT, R3, 0x8, P3 ;  /* 0x000000080300780c */ /* 0x000fe40001f64270 */
[----:B------:R-:W-:Y:S01]  /*60a0*/  F2FP.TF32.F32.PACK_B R11, R11 ;  /* 0x0000000bff0b723e */ /* 0x000fe200024050ff */
[----:B0-----:R-:W-:Y:S02]  /*60b0*/  @P5 IMAD.MOV.U32 R4, RZ, RZ, R8 ;  /* 0x000000ffff045224 */ /* 0x001fe400078e0008 */
[----:B------:R-:W-:Y:S01]  /*60c0*/  FMUL R13, R86, R23 ;  /* 0x00000017560d7220 */ /* 0x000fe20000400000 */
[----:B------:R-:W-:-:S04]  /*60d0*/  @P5 IMAD.MOV.U32 R5, RZ, RZ, R9 ;  /* 0x000000ffff055224 */ /* 0x000fc800078e0009 */
[----:B------:R-:W-:Y:S01]  /*60e0*/  F2FP.TF32.F32.PACK_B R13, R13 ;  /* 0x0000000dff0d723e */ /* 0x000fe200024050ff */
[----:B------:R0:W-:Y:S01]  /*60f0*/  @P5 STG.E desc[UR38][R4.64+0x1a4], R79 ;  /* 0x0001a44f04005986 */ /* 0x0001e2000c101926 */
[C---:B------:R-:W-:Y:S02]  /*6100*/  ISETP.GT.AND P5, PT, R3.reuse, RZ, P2 ;  /* 0x000000ff0300720c */ /* 0x040fe400017a4270 */
[----:B------:R-:W-:Y:S01]  /*6110*/  ISETP.GT.AND P2, PT, R3, 0x8, P2 ;  /* 0x000000080300780c */ /* 0x000fe20001744270 */
[----:B0-----:R-:W-:Y:S02]  /*6120*/  @P4 IMAD.MOV.U32 R4, RZ, RZ, R6 ;  /* 0x000000ffff044224 */ /* 0x001fe400078e0006 */
[----:B------:R-:W-:-:S05]  /*6130*/  @P4 IMAD.MOV.U32 R5, RZ, RZ, R7 ;  /* 0x000000ffff054224 */ /* 0x000fca00078e0007 */
        /* <DEDUP_REMOVED lines=10> */
[----:B------:R0:W-:Y:S02]  /*61e0*/  @P3 STG.E desc[UR38][R4.64+0x1c0], R15 ;  /* 0x0001c00f04003986 */ /* 0x0001e4000c101926 */
[----:B0-----:R-:W-:Y:S02]  /*61f0*/  @P2 IMAD.MOV.U32 R4, RZ, RZ, R8 ;  /* 0x000000ffff042224 */ /* 0x001fe400078e0008 */
[----:B------:R-:W-:-:S05]  /*6200*/  @P2 IMAD.MOV.U32 R5, RZ, RZ, R9 ;  /* 0x000000ffff052224 */ /* 0x000fca00078e0009 */
[----:B------:R0:W-:Y:S02]  /*6210*/  @P2 STG.E desc[UR38][R4.64+0x1c4], R83 ;  /* 0x0001c45304002986 */ /* 0x0001e4000c101926 */
[----:B0-----:R-:W-:Y:S02]  /*6220*/  @P4 IMAD.MOV.U32 R4, RZ, RZ, R6 ;  /* 0x000000ffff044224 */ /* 0x001fe400078e0006 */
[----:B------:R-:W-:-:S05]  /*6230*/  @P4 IMAD.MOV.U32 R5, RZ, RZ, R7 ;  /* 0x000000ffff054224 */ /* 0x000fca00078e0007 */
[----:B------:R0:W-:Y:S04]  /*6240*/  @P4 STG.E desc[UR38][R4.64+0x1e0], R21 ;  /* 0x0001e01504004986 */ /* 0x0001e8000c101926 */
[----:B------:R1:W-:Y:S01]  /*6250*/  @P5 STG.E desc[UR38][R6.64+0x1e4], R85 ;  /* 0x0001e45506005986 */ /* 0x0003e2000c101926 */
[----:B0-----:R-:W-:Y:S02]  /*6260*/  @P1 IMAD.MOV.U32 R4, RZ, RZ, R8 ;  /* 0x000000ffff041224 */ /* 0x001fe400078e0008 */
[----:B------:R-:W-:-:S05]  /*6270*/  @P1 IMAD.MOV.U32 R5, RZ, RZ, R9 ;  /* 0x000000ffff051224 */ /* 0x000fca00078e0009 */
[----:B------:R1:W-:Y:S04]  /*6280*/  @P1 STG.E desc[UR38][R4.64+0x1e0], R13 ;  /* 0x0001e00d04001986 */ /* 0x0003e8000c101926 */
[----:B------:R1:W-:Y:S02]  /*6290*/  @P0 STG.E desc[UR38][R8.64+0x1e4], R87 ;  /* 0x0001e45708000986 */ /* 0x0003e4000c101926 */
.L_x_160:
[----:B------:R-:W-:Y:S05]  /*62a0*/  BSYNC B0 ;  /* 0x0000000000007941 */ /* 0x000fea0003800000 */
.L_x_34:
[----:B------:R-:W-:Y:S01]  /*62b0*/  IADD3 R16, P0, R16, UR36, RZ ;  /* 0x0000002410107c10 */ /* 0x000fe2000ff1e0ff */
[----:B------:R-:W-:Y:S01]  /*62c0*/  ULDC.64 UR4, c[0x0][0x650] ;  /* 0x0001940000047ab9 */ /* 0x000fe20000000a00 */
[----:B------:R-:W-:Y:S01]  /*62d0*/  PRMT R3, RZ, 0x7610, R3 ;  /* 0x00007610ff037816 */ /* 0x000fe20000000003 */
[----:B------:R-:W-:Y:S01]  /*62e0*/  IMAD.MOV.U32 R100, RZ, RZ, -0x1 ;  /* 0xffffffffff647424 */ /* 0x000fe200078e00ff */
[----:B------:R-:W-:Y:S01]  /*62f0*/  IADD3.X R17, R17, UR42, RZ, P0, !PT ;  /* 0x0000002a11117c10 */ /* 0x000fe200087fe4ff */
[----:B--2---:R-:W-:Y:S01]  /*6300*/  IMAD.MOV.U32 R101, RZ, RZ, -0x1 ;  /* 0xffffffffff657424 */ /* 0x004fe200078e00ff */
[----:B------:R-:W-:-:S04]  /*6310*/  ISETP.GE.U32.AND P0, PT, R16, UR4, PT ;  /* 0x0000000410007c0c */ /* 0x000fc8000bf06070 */
[----:B------:R-:W-:-:S13]  /*6320*/  ISETP.GE.U32.AND.EX P0, PT, R17, UR5, PT, P0 ;  /* 0x0000000511007c0c */ /* 0x000fda000bf06100 */
[----:B------:R-:W-:Y:S05]  /*6330*/  @P0 BRA `(.L_x_161) ;  /* 0x00000004004c0947 */ /* 0x000fea0003800000 */
[----:B0-----:R-:W0:Y:S01]  /*6340*/  LDC.64 R10, c[0x0][0x628] ;  /* 0x00018a00ff0a7b82 */ /* 0x001e220000000a00 */
[----:B-1--4-:R-:W1:Y:S01]  /*6350*/  S2R R12, SR_CTAID.X ;  /* 0x00000000000c7919 */ /* 0x012e620000002500 */
[----:B---3--:R-:W-:Y:S02]  /*6360*/  IMAD.MOV.U32 R8, RZ, RZ, R16 ;  /* 0x000000ffff087224 */ /* 0x008fe400078e0010 */
[----:B------:R-:W-:Y:S01]  /*6370*/  IMAD.MOV.U32 R9, RZ, RZ, R17 ;  /* 0x000000ffff097224 */ /* 0x000fe200078e0011 */
[----:B------:R-:W2:Y:S03]  /*6380*/  S2R R20, SR_CTAID.Y ;  /* 0x0000000000147919 */ /* 0x000ea60000002600 */
[----:B------:R-:W3:Y:S08]  /*6390*/  LDC R0, c[0x0][0x630] ;  /* 0x00018c00ff007b82 */ /* 0x000ef00000000800 */
[----:B------:R-:W4:Y:S01]  /*63a0*/  LDC.64 R14, c[0x0][0x620] ;  /* 0x00018800ff0e7b82 */ /* 0x000f220000000a00 */
[----:B0-----:R-:W-:-:S04]  /*63b0*/  ISETP.NE.U32.AND P0, PT, R10, RZ, PT ;  /* 0x000000ff0a00720c */ /* 0x001fc80003f05070 */
[----:B------:R-:W-:-:S13]  /*63c0*/  ISETP.NE.AND.EX P0, PT, R11, RZ, PT, P0 ;  /* 0x000000ff0b00720c */ /* 0x000fda0003f05300 */
[----:B-1234-:R-:W-:Y:S05]  /*63d0*/  @!P0 BRA `(.L_x_162) ;  /* 0x0000000000288947 */ /* 0x01efea0003800000 */
        /* <DEDUP_REMOVED lines=10> */
.L_x_162:
[-CC-:B------:R-:W-:Y:S01]  /*6480*/  SHF.R.U64 R101, R8, R0.reuse, R9.reuse ;  /* 0x0000000008657219 */ /* 0x180fe20000001209 */
[----:B------:R-:W0:Y:S01]  /*6490*/  LDC.64 R26, c[0x0][0x640] ;  /* 0x00019000ff1a7b82 */ /* 0x000e220000000a00 */
[----:B------:R-:W-:Y:S01]  /*64a0*/  SHF.R.U32.HI R0, RZ, R0, R9 ;  /* 0x00000000ff007219 */ /* 0x000fe20000011609 */
[----:B------:R-:W-:Y:S01]  /*64b0*/  ULDC UR4, c[0x0][0x150] ;  /* 0x0000540000047ab9 */ /* 0x000fe20000000800 */
[----:B------:R-:W-:Y:S02]  /*64c0*/  IADD3 R3, P0, RZ, -R101, RZ ;  /* 0x80000065ff037210 */ /* 0x000fe40007f1e0ff */
[----:B------:R-:W-:-:S03]  /*64d0*/  I2FP.F32.U32 R7, R12 ;  /* 0x0000000c00077245 */ /* 0x000fc60000201000 */
[----:B------:R-:W1:Y:S01]  /*64e0*/  LDC R6, c[0x0][0x618] ;  /* 0x00018600ff067b82 */ /* 0x000e620000000800 */
[----:B------:R-:W-:Y:S02]  /*64f0*/  IMAD.X R5, RZ, RZ, ~R0, P0 ;  /* 0x000000ffff057224 */ /* 0x000fe400000e0e00 */
[----:B------:R-:W-:Y:S01]  /*6500*/  FMUL R7, R7, UR4 ;  /* 0x0000000407077c20 */ /* 0x000fe20008400000 */
[----:B------:R-:W-:Y:S01]  /*6510*/  ULDC UR4, c[0x0][0x154] ;  /* 0x0000550000047ab9 */ /* 0x000fe20000000800 */
[-C--:B------:R-:W-:Y:S02]  /*6520*/  IMAD R0, R5, R14.reuse, RZ ;  /* 0x0000000e05007224 */ /* 0x080fe400078e02ff */
[C---:B------:R-:W-:Y:S01]  /*6530*/  IMAD.WIDE.U32 R4, R3.reuse, R14, R16 ;  /* 0x0000000e03047225 */ /* 0x040fe200078e0010 */
[----:B------:R-:W2:Y:S01]  /*6540*/  LDC R8, c[0x0][0x608] ;  /* 0x00018200ff087b82 */ /* 0x000ea20000000800 */
[----:B------:R-:W3:Y:S02]  /*6550*/  F2I.U32.TRUNC.NTZ R7, R7 ;  /* 0x0000000700077305 */ /* 0x000ee4000020f000 */
[----:B------:R-:W-:Y:S01]  /*6560*/  IMAD R3, R3, R15, R0 ;  /* 0x0000000f03037224 */ /* 0x000fe200078e0200 */
[----:B------:R-:W-:-:S03]  /*6570*/  I2FP.F32.U32 R0, R20 ;  /* 0x0000001400007245 */ /* 0x000fc60000201000 */
[----:B------:R-:W-:Y:S01]  /*6580*/  IMAD.IADD R3, R5, 0x1, R3 ;  /* 0x0000000105037824 */ /* 0x000fe200078e0203 */
[----:B------:R-:W4:Y:S01]  /*6590*/  LDC R11, c[0x0][0x658] ;  /* 0x00019600ff0b7b82 */ /* 0x000f220000000800 */
[----:B0-----:R-:W-:-:S04]  /*65a0*/  ISETP.NE.U32.AND P0, PT, R26, RZ, PT ;  /* 0x000000ff1a00720c */ /* 0x001fc80003f05070 */
[----:B------:R-:W-:-:S03]  /*65b0*/  ISETP.NE.AND.EX P0, PT, R27, RZ, PT, P0 ;  /* 0x000000ff1b00720c */ /* 0x000fc60003f05300 */
[----:B------:R-:W0:Y:S01]  /*65c0*/  LDC R9, c[0x0][0x144] ;  /* 0x00005100ff097b82 */ /* 0x000e220000000800 */
[-C--:B-1----:R-:W-:Y:S01]  /*65d0*/  SHF.R.U64 R10, R4, R6.reuse, R3 ;  /* 0x00000006040a7219 */ /* 0x082fe20000001203 */
[----:B---3--:R-:W-:Y:S01]  /*65e0*/  IMAD.MOV R7, RZ, RZ, -R7 ;  /* 0x000000ffff077224 */ /* 0x008fe200078e0a07 */
[----:B------:R-:W-:Y:S01]  /*65f0*/  SHF.R.U32.HI R3, RZ, R6, R3 ;  /* 0x00000006ff037219 */ /* 0x000fe20000011603 */
[----:B------:R-:W-:-:S04]  /*6600*/  FMUL R6, R0, UR4 ;  /* 0x0000000400067c20 */ /* 0x000fc80008400000 */
[----:B------:R-:W1:Y:S01]  /*6610*/  LDC R21, c[0x0][0x148] ;  /* 0x00005200ff157b82 */ /* 0x000e620000000800 */
[----:B------:R3:W0:Y:S01]  /*6620*/  F2I.U32.TRUNC.NTZ R14, R6 ;  /* 0x00000006000e7305 */ /* 0x000622000020f000 */
[-CC-:B--2---:R-:W-:Y:S02]  /*6630*/  SHF.R.U64 R13, R10, R8.reuse, R3.reuse ;  /* 0x000000080a0d7219 */ /* 0x184fe40000001203 */
[----:B------:R-:W-:-:S04]  /*6640*/  SHF.R.U32.HI R0, RZ, R8, R3 ;  /* 0x00000008ff007219 */ /* 0x000fc80000011603 */
[----:B-----5:R-:W2:Y:S01]  /*6650*/  LDC R24, c[0x0][0x648] ;  /* 0x00019200ff187b82 */ /* 0x020ea20000000800 */
[-CC-:B----4-:R-:W-:Y:S02]  /*6660*/  SHF.R.U64 R15, R13, R11.reuse, R0.reuse ;  /* 0x0000000b0d0f7219 */ /* 0x190fe40000001200 */
[----:B------:R-:W-:-:S03]  /*6670*/  SHF.R.U32.HI R5, RZ, R11, R0 ;  /* 0x0000000bff057219 */ /* 0x000fc60000011600 */
[----:B------:R-:W-:Y:S02]  /*6680*/  IMAD.MOV.U32 R4, RZ, RZ, R15 ;  /* 0x000000ffff047224 */ /* 0x000fe400078e000f */
[----:B------:R-:W4:Y:S01]  /*6690*/  LDC R28, c[0x0][0x638] ;  /* 0x00018e00ff1c7b82 */ /* 0x000f220000000800 */
[----:B0-----:R-:W-:-:S07]  /*66a0*/  IMAD R25, R9, R7, R12 ;  /* 0x0000000709197224 */ /* 0x001fce00078e020c */
[----:B------:R-:W0:Y:S08]  /*66b0*/  LDC R29, c[0x0][0x610] ;  /* 0x00018400ff1d7b82 */ /* 0x000e300000000800 */
[----:B------:R-:W0:Y:S01]  /*66c0*/  LDC R30, c[0x0][0x600] ;  /* 0x00018000ff1e7b82 */ /* 0x000e220000000800 */
[----:B-123--:R-:W-:Y:S05]  /*66d0*/  @!P0 BRA `(.L_x_163) ;  /* 0x0000000000288947 */ /* 0x00efea0003800000 */
[----:B------:R-:W1:Y:S02]  /*66e0*/  LDC R0, c[0x0][0x64c] ;  /* 0x00019300ff007b82 */ /* 0x000e640000000800 */
[----:B-1----:R-:W-:-:S05]  /*66f0*/  IADD3 R3, P0, R15, R0, RZ ;  /* 0x000000000f037210 */ /* 0x002fca0007f1e0ff */
        /* <DEDUP_REMOVED lines=8> */
.L_x_163:
[----:B------:R-:W-:Y:S01]  /*6780*/  ISETP.NE.AND P0, PT, R2, 0x1, PT ;  /* 0x000000010200780c */ /* 0x000fe20003f05270 */
[----:B------:R-:W-:Y:S01]  /*6790*/  IMAD.MOV R14, RZ, RZ, -R14 ;  /* 0x000000ffff0e7224 */ /* 0x000fe200078e0a0e */
[----:B------:R-:W-:Y:S02]  /*67a0*/  SHF.R.U64 R3, R4, R24, R5 ;  /* 0x0000001804037219 */ /* 0x000fe40000001205 */
[----:B------:R-:W-:Y:S02]  /*67b0*/  LOP3.LUT R0, R13, R98, RZ, 0xc0, !PT ;  /* 0x000000620d007212 */ /* 0x000fe400078ec0ff */
[----:B------:R-:W-:Y:S01]  /*67c0*/  LOP3.LUT R10, R10, R97, RZ, 0xc0, !PT ;  /* 0x000000610a0a7212 */ /* 0x000fe200078ec0ff */
[----:B------:R-:W-:Y:S02]  /*67d0*/  IMAD.MOV R4, RZ, RZ, -R3 ;  /* 0x000000ffff047224 */ /* 0x000fe400078e0a03 */
[----:B------:R-:W-:Y:S02]  /*67e0*/  IMAD R0, R93, R3, R0 ;  /* 0x000000035d007224 */ /* 0x000fe400078e0200 */
[----:B----4-:R-:W-:-:S02]  /*67f0*/  IMAD R3, R4, R28, R15 ;  /* 0x0000001c04037224 */ /* 0x010fc400078e020f */
[----:B------:R-:W-:Y:S02]  /*6800*/  @P0 IMAD R25, R21, R14, R20 ;  /* 0x0000000e15190224 */ /* 0x000fe400078e0214 */
[----:B0-----:R-:W-:Y:S02]  /*6810*/  IMAD R5, R3, R30, R10 ;  /* 0x0000001e03057224 */ /* 0x001fe400078e020a */
[----:B------:R-:W-:Y:S02]  /*6820*/  IMAD R0, R0, R29, R25 ;  /* 0x0000001d00007224 */ /* 0x000fe400078e0219 */
[----:B------:R-:W-:-:S03]  /*6830*/  IMAD.MOV.U32 R4, RZ, RZ, 0x1 ;  /* 0x00000001ff047424 */ /* 0x000fc600078e00ff */
[----:B------:R-:W-:Y:S02]  /*6840*/  SEL R100, R5, R0, !P0 ;  /* 0x0000000005647207 */ /* 0x000fe40004000000 */
[----:B------:R-:W-:Y:S02]  /*6850*/  PRMT R3, R4, 0x7610, R3 ;  /* 0x0000761004037816 */ /* 0x000fe40000000003 */
[----:B------:R-:W-:-:S07]  /*6860*/  SEL R0, R0, R5, !P0 ;  /* 0x0000000500007207 */ /* 0x000fce0004000000 */
.L_x_161:
[----:B------:R-:W-:Y:S01]  /*6870*/  UIMAD.WIDE.U32 UR4, UR41, 0x24924925, URZ ;  /* 0x24924925290478a5 */ /* 0x000fe2000f8e003f */
[----:B------:R-:W-:Y:S01]  /*6880*/  LOP3.LUT P0, RZ, R3, 0xff, RZ, 0xc0, !PT ;  /* 0x000000ff03ff7812 */ /* 0x000fe2000780c0ff */
[----:B------:R-:W-:Y:S02]  /*6890*/  IMAD.MOV.U32 R103, RZ, RZ, R0 ;  /* 0x000000ffff677224 */ /* 0x000fe400078e0000 */
[----:B------:R-:W-:-:S04]  /*68a0*/  UIADD3 UR4, UR41, -UR5, URZ ;  /* 0x8000000529047290 */ /* 0x000fc8000fffe03f */
[----:B------:R-:W-:-:S04]  /*68b0*/  ULEA.HI UR4, UR4, UR5, URZ, 0x1f ;  /* 0x0000000504047291 */ /* 0x000fc8000f8ff83f */
[----:B------:R-:W-:-:S04]  /*68c0*/  USHF.R.U32.HI UR4, URZ, 0x2, UR4 ;  /* 0x000000023f047899 */ /* 0x000fc80008011604 */
[----:B------:R-:W-:Y:S01]  /*68d0*/  UIMAD UR41, UR4, -0x7, UR41 ;  /* 0xfffffff9042978a4 */ /* 0x000fe2000f8e0229 */
[----:B------:R-:W-:Y:S11]  /*68e0*/  @P0 BRA `(.L_x_164) ;  /* 0xffffffa800fc0947 */ /* 0x000ff6000383ffff */
[----:B------:R-:W-:Y:S05]  /*68f0*/  EXIT ;  /* 0x000000000000794d */ /* 0x000fea0003800000 */
.L_x_7:
        /* <DEDUP_REMOVED lines=26> */
.L_x_166:
[----:B------:R-:W0:Y:S01]  /*6aa0*/  LDC.64 R30, c[0x0][0x640] ;  /* 0x00019000ff1e7b82 */ /* 0x000e220000000a00 */
[-CC-:B------:R-:W-:Y:S01]  /*6ab0*/  SHF.R.U64 R22, R14, R8.reuse, R15.reuse ;  /* 0x000000080e167219 */ /* 0x180fe2000000120f */
[----:B------:R-:W-:Y:S01]  /*6ac0*/  IMAD.MOV.U32 R27, RZ, RZ, 0x1 ;  /* 0x00000001ff1b7424 */ /* 0x000fe200078e00ff */
[----:B------:R-:W-:Y:S02]  /*6ad0*/  SHF.R.U32.HI R7, RZ, R8, R15 ;  /* 0x00000008ff077219 */ /* 0x000fe4000001160f */
[----:B------:R-:W-:-:S03]  /*6ae0*/  IADD3 R13, P0, RZ, -R22, RZ ;  /* 0x80000016ff0d7210 */ /* 0x000fc60007f1e0ff */
[----:B------:R-:W1:Y:S02]  /*6af0*/  LDC R12, c[0x0][0x618] ;  /* 0x00018600ff0c7b82 */ /* 0x000e640000000800 */
[----:B------:R-:W-:Y:S02]  /*6b00*/  IMAD.X R7, RZ, RZ, ~R7, P0 ;  /* 0x000000ffff077224 */ /* 0x000fe400000e0e07 */
[----:B------:R-:W-:-:S04]  /*6b10*/  IMAD.WIDE.U32 R10, R13, R24, R16 ;  /* 0x000000180d0a7225 */ /* 0x000fc800078e0010 */
[----:B------:R-:W2:Y:S01]  /*6b20*/  LDC R14, c[0x0][0x608] ;  /* 0x00018200ff0e7b82 */ /* 0x000ea20000000800 */
[----:B------:R-:W-:-:S04]  /*6b30*/  IMAD R8, R7, R24, RZ ;  /* 0x0000001807087224 */ /* 0x000fc800078e02ff */
[----:B------:R-:W-:-:S03]  /*6b40*/  IMAD R7, R13, R25, R8 ;  /* 0x000000190d077224 */ /* 0x000fc600078e0208 */
[----:B------:R-:W3:Y:S01]  /*6b50*/  LDC R28, c[0x0][0x658] ;  /* 0x00019600ff1c7b82 */ /* 0x000ee20000000800 */
[----:B------:R-:W-:Y:S01]  /*6b60*/  IMAD.IADD R7, R11, 0x1, R7 ;  /* 0x000000010b077824 */ /* 0x000fe200078e0207 */
[----:B0-----:R-:W-:Y:S01]  /*6b70*/  ISETP.NE.U32.AND P0, PT, R30, RZ, PT ;  /* 0x000000ff1e00720c */ /* 0x001fe20003f05070 */
[----:B------:R-:W-:-:S03]  /*6b80*/  IMAD.MOV.U32 R11, RZ, RZ, -0x1 ;  /* 0xffffffffff0b7424 */ /* 0x000fc600078e00ff */
        /* <DEDUP_REMOVED lines=8> */
[-C--:B---3--:R-:W-:Y:S02]  /*6c10*/  SHF.L.U32 R10, R11, R28.reuse, RZ ;  /* 0x0000001c0b0a7219 */ /* 0x088fe400000006ff */
[--C-:B------:R-:W-:Y:S02]  /*6c20*/  SHF.R.U64 R26, R24, R28, R7.reuse ;  /* 0x0000001c181a7219 */ /* 0x100fe40000001207 */
[----:B------:R-:W-:Y:S02]  /*6c30*/  LOP3.LUT R29, RZ, R10, RZ, 0x33, !PT ;  /* 0x0000000aff1d7212 */ /* 0x000fe400078e33ff */
[----:B------:R-:W-:Y:S01]  /*6c40*/  SHF.R.U32.HI R11, RZ, R28, R7 ;  /* 0x0000001cff0b7219 */ /* 0x000fe20000011607 */
[----:B------:R-:W3:Y:S01]  /*6c50*/  LDC R32, c[0x0][0x610] ;  /* 0x00018400ff207b82 */ /* 0x000ee20000000800 */
[----:B------:R-:W-:Y:S01]  /*6c60*/  IMAD.MOV.U32 R10, RZ, RZ, R26 ;  /* 0x000000ffff0a7224 */ /* 0x000fe200078e001a */
[----:B------:R-:W-:Y:S06]  /*6c70*/  @!P0 BRA `(.L_x_167) ;  /* 0x0000000000288947 */ /* 0x000fec0003800000 */
        /* <DEDUP_REMOVED lines=10> */
.L_x_167:
[----:B------:R-:W-:Y:S02]  /*6d20*/  ISETP.NE.AND P0, PT, R2, 0x1, PT ;  /* 0x000000010200780c */ /* 0x000fe40003f05270 */
[----:B-1----:R-:W-:Y:S01]  /*6d30*/  SHF.R.U64 R8, R10, R8, R11 ;  /* 0x000000080a087219 */ /* 0x002fe2000000120b */
[----:B0-----:R-:W-:Y:S01]  /*6d40*/  VIADD R11, R21, 0xffffffff ;  /* 0xffffffff150b7836 */ /* 0x001fe20000000000 */
[----:B------:R-:W-:Y:S02]  /*6d50*/  SHF.L.U32 R27, R27, R28, RZ ;  /* 0x0000001c1b1b7219 */ /* 0x000fe400000006ff */
[----:B------:R-:W-:Y:S01]  /*6d60*/  LOP3.LUT R5, R24, R29, RZ, 0xc0, !PT ;  /* 0x0000001d18057212 */ /* 0x000fe200078ec0ff */
[----:B------:R-:W-:-:S04]  /*6d70*/  IMAD.MOV R7, RZ, RZ, -R8 ;  /* 0x000000ffff077224 */ /* 0x000fc800078e0a08 */
[----:B------:R-:W-:Y:S02]  /*6d80*/  IMAD R5, R27, R8, R5 ;  /* 0x000000081b057224 */ /* 0x000fe400078e0205 */
[----:B------:R-:W-:Y:S01]  /*6d90*/  @P0 IMAD R6, R9, R23, R4 ;  /* 0x0000001709060224 */ /* 0x000fe200078e0204 */
[----:B------:R-:W-:Y:S01]  /*6da0*/  LOP3.LUT R9, R20, R11, RZ, 0xc0, !PT ;  /* 0x0000000b14097212 */ /* 0x000fe200078ec0ff */
[----:B--2---:R-:W-:Y:S02]  /*6db0*/  IMAD R4, R7, R25, R26 ;  /* 0x0000001907047224 */ /* 0x004fe400078e021a */
[----:B---3--:R-:W-:Y:S02]  /*6dc0*/  IMAD R6, R5, R32, R6 ;  /* 0x0000002005067224 */ /* 0x008fe400078e0206 */
[----:B------:R-:W-:Y:S02]  /*6dd0*/  IMAD R5, R4, R21, R9 ;  /* 0x0000001504057224 */ /* 0x000fe400078e0209 */
[----:B------:R-:W-:-:S02]  /*6de0*/  IMAD.MOV.U32 R8, RZ, RZ, 0x1 ;  /* 0x00000001ff087424 */ /* 0x000fc400078e00ff */
[----:B------:R-:W-:Y:S01]  /*6df0*/  IMAD.MOV.U32 R7, RZ, RZ, R22 ;  /* 0x000000ffff077224 */ /* 0x000fe200078e0016 */
[----:B------:R-:W-:Y:S02]  /*6e00*/  SEL R21, R5, R6, !P0 ;  /* 0x0000000605157207 */ /* 0x000fe40004000000 */
[----:B------:R-:W-:-:S07]  /*6e10*/  SEL R20, R6, R5, !P0 ;  /* 0x0000000506147207 */ /* 0x000fce0004000000 */
.L_x_165:
[----:B------:R-:W-:-:S08]  /*6e20*/  NOP ;  /* 0x0000000000007918 */ /* 0x000fd00000000000 */
[----:B------:R-:W0:-:S00]  /*6e30*/  USETMAXREG.DEALLOC.CTAPOOL 0x28 ;  /* 0x00000028000079c8 */ /* 0x000e0000080e0500 */
[----:B0-----:R-:W-:-:S13]  /*6e40*/  ISETP.NE.AND P0, PT, R3, RZ, PT ;  /* 0x000000ff0300720c */ /* 0x001fda0003f05270 */
[----:B------:R-:W-:Y:S05]  /*6e50*/  @P0 EXIT ;  /* 0x000000000000094d */ /* 0x000fea0003800000 */
[----:B------:R-:W-:Y:S01]  /*6e60*/  LOP3.LUT P0, RZ, R8, 0xff, RZ, 0xc0, !PT ;  /* 0x000000ff08ff7812 */ /* 0x000fe2000780c0ff */
[----:B------:R-:W-:Y:S02]  /*6e70*/  IMAD.MOV.U32 R3, RZ, RZ, 0x1 ;  /* 0x00000001ff037424 */ /* 0x000fe400078e00ff */
[----:B------:R-:W-:-:S10]  /*6e80*/  IMAD.MOV.U32 R8, RZ, RZ, RZ ;  /* 0x000000ffff087224 */ /* 0x000fd400078e00ff */
[----:B------:R-:W-:Y:S05]  /*6e90*/  @!P0 BRA `(.L_x_168) ;  /* 0x0000000c00308947 */ /* 0x000fea0003800000 */
[----:B------:R-:W0:Y:S01]  /*6ea0*/  LDC R3, c[0x0][0x28c] ;  /* 0x0000a300ff037b82 */ /* 0x000e220000000800 */
[----:B------:R-:W1:Y:S01]  /*6eb0*/  S2R R13, SR_CgaCtaId ;  /* 0x00000000000d7919 */ /* 0x000e620000008800 */
[----:B------:R-:W-:Y:S01]  /*6ec0*/  ULDC UR5, c[0x0][0x658] ;  /* 0x0001960000057ab9 */ /* 0x000fe20000000800 */
[----:B------:R-:W-:Y:S01]  /*6ed0*/  UMOV UR6, 0xffffffff ;  /* 0xffffffff00067882 */ /* 0x000fe20000000000 */
[----:B------:R-:W-:Y:S01]  /*6ee0*/  BSSY B0, `(.L_x_168) ;  /* 0x00000c7000007945 */ /* 0x000fe20003800000 */
[----:B------:R-:W-:Y:S01]  /*6ef0*/  USHF.L.U32 UR6, UR6, UR5, URZ ;  /* 0x0000000506067299 */ /* 0x000fe2000800063f */
[----:B------:R-:W-:Y:S01]  /*6f00*/  IMAD.MOV.U32 R10, RZ, RZ, 0x1 ;  /* 0x00000001ff0a7424 */ /* 0x000fe200078e00ff */
[----:B------:R-:W-:Y:S01]  /*6f10*/  LOP3.LUT R9, R18, 0x2, RZ, 0xfc, !PT ;  /* 0x0000000212097812 */ /* 0x000fe200078efcff */
[----:B------:R-:W-:Y:S01]  /*6f20*/  IMAD.MOV.U32 R8, RZ, RZ, RZ ;  /* 0x000000ffff087224 */ /* 0x000fe200078e00ff */
[----:B------:R-:W-:Y:S01]  /*6f30*/  ULDC UR4, c[0x0][0x600] ;  /* 0x0001800000047ab9 */ /* 0x000fe20000000800 */
[----:B------:R-:W-:Y:S01]  /*6f40*/  UMOV UR7, 0x1 ;  /* 0x0000000100077882 */ /* 0x000fe20000000000 */
[----:B------:R-:W-:-:S02]  /*6f50*/  UIADD3 UR15, UR4, -0x1, URZ ;  /* 0xffffffff040f7890 */ /* 0x000fc4000fffe03f */
[----:B------:R-:W-:Y:S02]  /*6f60*/  USHF.L.U32 UR17, UR7, UR5, URZ ;  /* 0x0000000507117299 */ /* 0x000fe4000800063f */
[----:B------:R-:W-:Y:S01]  /*6f70*/  ULOP3.LUT UR16, URZ, UR6, URZ, 0x33, !UPT ;  /* 0x000000063f107292 */ /* 0x000fe2000f8e333f */
[----:B------:R-:W-:Y:S01]  /*6f80*/  ULDC.64 UR20, c[0x0][0x198] ;  /* 0x0000660000147ab9 */ /* 0x000fe20000000a00 */
[----:B0-----:R-:W-:-:S05]  /*6f90*/  VIADD R3, R3, 0x1f ;  /* 0x0000001f03037836 */ /* 0x001fca0000000000 */
[----:B------:R-:W-:-:S04]  /*6fa0*/  SHF.R.S32.HI R4, RZ, 0x1f, R3 ;  /* 0x0000001fff047819 */ /* 0x000fc80000011403 */
[----:B------:R-:W-:Y:S01]  /*6fb0*/  LEA.HI R4, R4, R3, RZ, 0x5 ;  /* 0x0000000304047211 */ /* 0x000fe200078f28ff */
[C---:B-1----:R-:W-:Y:S02]  /*6fc0*/  IMAD.SHL.U32 R12, R13.reuse, 0x40, RZ ;  /* 0x000000400d0c7824 */ /* 0x042fe400078e00ff */
[----:B------:R-:W-:Y:S01]  /*6fd0*/  IMAD.SHL.U32 R13, R13, 0x800, RZ ;  /* 0x000008000d0d7824 */ /* 0x000fe200078e00ff */
[----:B------:R-:W-:Y:S01]  /*6fe0*/  SHF.R.S32.HI R11, RZ, 0x5, R4 ;  /* 0x00000005ff0b7819 */ /* 0x000fe20000011404 */
[----:B------:R-:W-:Y:S01]  /*6ff0*/  IMAD.MOV.U32 R3, RZ, RZ, 0x1 ;  /* 0x00000001ff037424 */ /* 0x000fe200078e00ff */
[----:B------:R-:W-:Y:S02]  /*7000*/  LOP3.LUT R12, R12, 0x40, RZ, 0xc0, !PT ;  /* 0x000000400c0c7812 */ /* 0x000fe400078ec0ff */
[----:B------:R-:W-:Y:S01]  /*7010*/  LOP3.LUT R13, R13, 0x800, RZ, 0xc0, !PT ;  /* 0x000008000d0d7812 */ /* 0x000fe200078ec0ff */
[----:B------:R-:W-:-:S07]  /*7020*/  VIADD R19, R11, 0x1 ;  /* 0x000000010b137836 */ /* 0x000fce0000000000 */
.L_x_179:
[----:B------:R-:W-:-:S03]  /*7030*/  UMOV UR4, 0xffffffff ;  /* 0xffffffff00047882 */ /* 0x000fc60000000000 */
[----:B------:R-:W-:Y:S05]  /*7040*/  BRA.DIV UR4, `(.L_x_169) ;  /* 0x0000001204187947 */ /* 0x000fea000b800000 */
[----:B------:R-:W-:-:S13]  /*7050*/  ELECT P6, URZ, PT ;  /* 0x00000000003f782f */ /* 0x000fda00038c0000 */
.L_x_193:
[----:B------:R-:W0:Y:S01]  /*7060*/  LDC R4, c[0x0][0x28c] ;  /* 0x0000a300ff047b82 */ /* 0x000e220000000800 */
[----:B------:R-:W-:Y:S01]  /*7070*/  BSSY B1, `(.L_x_170) ;  /* 0x0000038000017945 */ /* 0x000fe20003800000 */
[----:B0-----:R-:W-:-:S13]  /*7080*/  ISETP.LT.OR P6, PT, R4, 0x1, !P6 ;  /* 0x000000010400780c */ /* 0x001fda00077c1670 */
[----:B------:R-:W-:Y:S05]  /*7090*/  @P6 BRA `(.L_x_171) ;  /* 0x0000000000d46947 */ /* 0x000fea0003800000 */
[----:B------:R-:W-:Y:S02]  /*70a0*/  IMAD R21, R21, 0x80, R12 ;  /* 0x0000008015157824 */ /* 0x000fe400078e020c */
[----:B------:R-:W-:Y:S02]  /*70b0*/  IMAD.SHL.U32 R20, R20, 0x80, RZ ;  /* 0x0000008014147824 */ /* 0x000fe400078e00ff */
[----:B------:R-:W-:Y:S02]  /*70c0*/  IMAD.MOV.U32 R22, RZ, RZ, RZ ;  /* 0x000000ffff167224 */ /* 0x000fe400078e00ff */
[----:B------:R-:W-:Y:S02]  /*70d0*/  IMAD.MOV.U32 R4, RZ, RZ, R19 ;  /* 0x000000ffff047224 */ /* 0x000fe400078e0013 */
[----:B------:R-:W-:Y:S02]  /*70e0*/  IMAD.MOV.U32 R5, RZ, RZ, R3 ;  /* 0x000000ffff057224 */ /* 0x000fe400078e0003 */
[----:B------:R-:W-:-:S07]  /*70f0*/  IMAD.MOV.U32 R6, RZ, RZ, R8 ;  /* 0x000000ffff067224 */ /* 0x000fce00078e0008 */
.L_x_174:
[----:B------:R-:W0:Y:S01]  /*7100*/  S2R R15, SR_CgaCtaId ;  /* 0x00000000000f7919 */ /* 0x000e220000008800 */
[----:B------:R-:W-:Y:S02]  /*7110*/  MOV R14, 0x400 ;  /* 0x00000400000e7802 */ /* 0x000fe40000000f00 */
[----:B------:R-:W-:Y:S02]  /*7120*/  ISETP.NE.AND P1, PT, R0, RZ, PT ;  /* 0x000000ff0000720c */ /* 0x000fe40003f25270 */
[----:B0-----:R-:W-:Y:S02]  /*7130*/  LEA R25, R15, R14, 0x18 ;  /* 0x0000000e0f197211 */ /* 0x001fe400078ec0ff */
[----:B------:R-:W-:-:S09]  /*7140*/  SHF.L.U32 R14, R5, 0x1f, RZ ;  /* 0x0000001f050e7819 */ /* 0x000fd200000006ff */
[----:B------:R-:W0:Y:S01]  /*7150*/  @!P1 LDC R15, c[0x0][0x500] ;  /* 0x00014000ff0f9b82 */ /* 0x000e220000000800 */
[----:B------:R-:W-:-:S04]  /*7160*/  IMAD R23, R6, 0x8, R25 ;  /* 0x0000000806177824 */ /* 0x000fc800078e0219 */
[----:B------:R-:W1:Y:S02]  /*7170*/  SYNCS.PHASECHK.TRANS64.TRYWAIT P0, [R23+URZ+0x38], R14 ;  /* 0x0000380e170075a7 */ /* 0x000e64000800017f */
[----:B-1----:R-:W-:Y:S05]  /*7180*/  @!P0 BRA `(.L_x_172) ;  /* 0x0000000c00e88947 */ /* 0x002fea0003800000 */
.L_x_194:
[----:B-1----:R-:W-:Y:S01]  /*7190*/  PRMT R14, R9, 0x9910, RZ ;  /* 0x00009910090e7816 */ /* 0x002fe200000000ff */
[----:B0-----:R0:W-:Y:S03]  /*71a0*/  @!P1 SYNCS.ARRIVE.TRANS64 RZ, [R23+URZ], R15 ;  /* 0x0000000f17ff99a7 */ /* 0x0011e6000800003f */
[----:B------:R-:W-:-:S13]  /*71b0*/  ISETP.NE.AND P0, PT, R14, 0x2, PT ;  /* 0x000000020e00780c */ /* 0x000fda0003f05270 */
[----:B0-----:R-:W-:Y:S05]  /*71c0*/  @P0 BRA `(.L_x_173) ;  /* 0x0000000000040947 */ /* 0x001fea0003800000 */
[----:B------:R-:W-:Y:S01]  /*71d0*/  BPT.TRAP 0x1 ;  /* 0x000000040000795c */ /* 0x000fe20000300000 */
.L_x_173:
[C---:B------:R-:W-:Y:S01]  /*71e0*/  IMAD R14, R6.reuse, 0x1000, R13 ;  /* 0x00001000060e7824 */ /* 0x040fe200078e020d */
[----:B------:R-:W-:Y:S01]  /*71f0*/  R2UR UR9, R23 ;  /* 0x00000000170972ca */ /* 0x000fe200000e0000 */
[--C-:B------:R-:W-:Y:S01]  /*7200*/  IMAD R15, R6, 0x4000, R25.reuse ;  /* 0x00004000060f7824 */ /* 0x100fe200078e0219 */
[----:B------:R-:W-:Y:S01]  /*7210*/  UIADD3 UR4, UP0, UR20, 0xf0, URZ ;  /* 0x000000f014047890 */ /* 0x000fe2000ff1e03f */
[----:B------:R-:W-:Y:S01]  /*7220*/  IMAD R14, R14, 0x4, R25 ;  /* 0x000000040e0e7824 */ /* 0x000fe200078e0219 */
[----:B------:R-:W-:Y:S01]  /*7230*/  R2UR UR11, R20 ;  /* 0x00000000140b72ca */ /* 0x000fe200000e0000 */
[----:B------:R-:W-:Y:S01]  /*7240*/  VIADD R4, R4, 0xffffffff ;  /* 0xffffffff04047836 */ /* 0x000fe20000000000 */
[----:B------:R-:W-:Y:S01]  /*7250*/  R2UR UR5, R15 ;  /* 0x000000000f0572ca */ /* 0x000fe200000e0000 */
[----:B------:R-:W-:Y:S01]  /*7260*/  UIADD3 UR22, UP1, UR20, 0x1f0, URZ ;  /* 0x000001f014167890 */ /* 0x000fe2000ff3e03f */
[----:B------:R-:W-:Y:S01]  /*7270*/  R2UR UR8, R14 ;  /* 0x000000000e0872ca */ /* 0x000fe200000e0000 */
[----:B------:R-:W-:Y:S01]  /*7280*/  VIADD R6, R6, 0x1 ;  /* 0x0000000106067836 */ /* 0x000fe20000000000 */
[----:B------:R-:W-:Y:S01]  /*7290*/  R2UR UR10, R22 ;  /* 0x00000000160a72ca */ /* 0x000fe200000e0000 */
[----:B------:R-:W-:Y:S01]  /*72a0*/  UIADD3.X UR23, URZ, UR21, URZ, UP1, !UPT ;  /* 0x000000153f177290 */ /* 0x000fe20008ffe43f */
[----:B------:R-:W-:Y:S01]  /*72b0*/  R2UR UR12, R7 ;  /* 0x00000000070c72ca */ /* 0x000fe200000e0000 */
[----:B------:R-:W-:Y:S01]  /*72c0*/  UMOV UR6, 0x0 ;  /* 0x0000000000067882 */ /* 0x000fe20000000000 */
[----:B------:R-:W-:Y:S01]  /*72d0*/  R2UR UR18, R21 ;  /* 0x00000000151272ca */ /* 0x000fe200000e0000 */
[----:B------:R-:W-:Y:S01]  /*72e0*/  UMOV UR7, 0x10000000 ;  /* 0x1000000000077882 */ /* 0x000fe20000000000 */
[----:B------:R-:W-:Y:S01]  /*72f0*/  ISETP.GT.AND P1, PT, R4, 0x1, PT ;  /* 0x000000010400780c */ /* 0x000fe20003f24270 */
[----:B------:R-:W-:Y:S01]  /*7300*/  UMOV UR19, 0x30000 ;  /* 0x0003000000137882 */ /* 0x000fe20000000000 */
[----:B------:R-:W-:Y:S01]  /*7310*/  ISETP.NE.AND P0, PT, R6, 0x7, PT ;  /* 0x000000070600780c */ /* 0x000fe20003f05270 */
[----:B------:R-:W-:Y:S01]  /*7320*/  UIADD3 UR13, UR5, 0x180, URZ ;  /* 0x00000180050d7890 */ /* 0x000fe2000fffe03f */
[----:B------:R-:W-:Y:S01]  /*7330*/  VIADD R22, R22, 0x20 ;  /* 0x0000002016167836 */ /* 0x000fe20000000000 */
[----:B------:R-:W-:Y:S01]  /*7340*/  UIADD3.X UR5, URZ, UR21, URZ, UP0, !UPT ;  /* 0x000000153f057290 */ /* 0x000fe200087fe43f */
[----:B------:R-:W-:Y:S01]  /*7350*/  SEL R14, RZ, 0x1, P0 ;  /* 0x00000001ff0e7807 */ /* 0x000fe20000000000 */
[----:B------:R-:W-:Y:S01]  /*7360*/  UIADD3 UR14, UR8, 0x1c180, URZ ;  /* 0x0001c180080e7890 */ /* 0x000fe2000fffe03f */
[----:B------:R-:W-:-:S02]  /*7370*/  SEL R6, R6, RZ, P0 ;  /* 0x000000ff06067207 */ /* 0x000fc40000000000 */
[----:B------:R-:W-:Y:S01]  /*7380*/  UMOV UR8, UR13 ;  /* 0x0000000d00087c82 */ /* 0x000fe20008000000 */
[----:B------:R-:W-:-:S03]  /*7390*/  LOP3.LUT R5, R5, R14, RZ, 0x3c, !PT ;  /* 0x0000000e05057212 */ /* 0x000fc600078e3cff */
[----:B------:R0:W-:Y:S02]  /*73a0*/  UTMALDG.3D [UR8], [UR4], desc[UR6] ;  /* 0x00000608040075b4 */ /* 0x0001e40008011000 */
[----:B0-----:R-:W-:Y:S01]  /*73b0*/  UMOV UR8, UR14 ;  /* 0x0000000e00087c82 */ /* 0x001fe20008000000 */
[----:B------:R-:W-:Y:S02]  /*73c0*/  UMOV UR11, UR18 ;  /* 0x00000012000b7c82 */ /* 0x000fe40008000000 */
[----:B------:R0:W-:Y:S02]  /*73d0*/  UTMALDG.3D.MULTICAST [UR8], [UR22], UR19, desc[UR6] ;  /* 0x00000608160073b4 */ /* 0x0001e40008011813 */
[----:B0-----:R-:W-:Y:S05]  /*73e0*/  @P1 BRA `(.L_x_174) ;  /* 0xfffffffc00441947 */ /* 0x001fea000383ffff */
.L_x_171:
[----:B------:R-:W-:Y:S05]  /*73f0*/  BSYNC B1 ;  /* 0x0000000000017941 */ /* 0x000fea0003800000 */
.L_x_170:
[----:B------:R-:W-:Y:S01]  /*7400*/  LOP3.LUT P1, RZ, R10, 0xff, RZ, 0xc0, !PT ;  /* 0x000000ff0aff7812 */ /* 0x000fe2000782c0ff */
[C---:B------:R-:W-:Y:S01]  /*7410*/  IMAD.IADD R15, R11.reuse, 0x1, R8 ;  /* 0x000000010b0f7824 */ /* 0x040fe200078e0208 */
[----:B------:R-:W-:Y:S01]  /*7420*/  ULDC.64 UR4, c[0x0][0x650] ;  /* 0x0001940000047ab9 */ /* 0x000fe20000000a00 */
[----:B------:R-:W-:Y:S01]  /*7430*/  ISETP.GE.U32.AND P2, PT, R11, 0x7, PT ;  /* 0x000000070b00780c */ /* 0x000fe20003f46070 */
[----:B------:R-:W-:Y:S01]  /*7440*/  BSSY B1, `(.L_x_175) ;  /* 0x000006e000017945 */ /* 0x000fe20003800000 */
[C---:B------:R-:W-:Y:S01]  /*7450*/  IMAD.WIDE.U32 R4, R15.reuse, 0x24924925, RZ ;  /* 0x249249250f047825 */ /* 0x040fe200078e00ff */
[----:B------:R-:W-:Y:S02]  /*7460*/  ISETP.GT.U32.AND P0, PT, R15, 0x6, PT ;  /* 0x000000060f00780c */ /* 0x000fe40003f04070 */
[----:B------:R-:W-:Y:S01]  /*7470*/  PRMT R10, RZ, 0x7610, R10 ;  /* 0x00007610ff0a7816 */ /* 0x000fe2000000000a */
[----:B------:R-:W-:Y:S01]  /*7480*/  IMAD.MOV.U32 R20, RZ, RZ, -0x1 ;  /* 0xffffffffff147424 */ /* 0x000fe200078e00ff */
[----:B------:R-:W-:Y:S01]  /*7490*/  ISETP.LT.U32.AND P0, PT, R11, 0x7, P0 ;  /* 0x000000070b00780c */ /* 0x000fe20000701070 */
[----:B------:R-:W-:-:S02]  /*74a0*/  IMAD.MOV.U32 R21, RZ, RZ, -0x1 ;  /* 0xffffffffff157424 */ /* 0x000fc400078e00ff */
[----:B------:R-:W0:Y:S01]  /*74b0*/  @P1 S2R R7, SR_CgaCtaId ;  /* 0x0000000000071919 */ /* 0x000e220000008800 */
[----:B------:R-:W-:Y:S02]  /*74c0*/  SEL R4, RZ, 0x1, !P0 ;  /* 0x00000001ff047807 */ /* 0x000fe40004000000 */
[----:B------:R-:W-:Y:S02]  /*74d0*/  IADD3 R16, P0, R16, UR36, RZ ;  /* 0x0000002410107c10 */ /* 0x000fe4000ff1e0ff */
[----:B------:R-:W-:Y:S02]  /*74e0*/  @P1 MOV R6, 0x400 ;  /* 0x0000040000061802 */ /* 0x000fe40000000f00 */
[----:B------:R-:W-:Y:S02]  /*74f0*/  IADD3.X R17, R17, UR42, RZ, P0, !PT ;  /* 0x0000002a11117c10 */ /* 0x000fe400087fe4ff */
[----:B------:R-:W-:Y:S02]  /*7500*/  ISETP.GE.U32.AND P0, PT, R16, UR4, PT ;  /* 0x0000000410007c0c */ /* 0x000fe4000bf06070 */
[----:B------:R-:W-:-:S02]  /*7510*/  LOP3.LUT R3, R3, R4, RZ, 0x3c, !PT ;  /* 0x0000000403037212 */ /* 0x000fc400078e3cff */
[----:B------:R-:W-:Y:S02]  /*7520*/  ISETP.GE.U32.AND.EX P0, PT, R17, UR5, PT, P0 ;  /* 0x0000000511007c0c */ /* 0x000fe4000bf06100 */
[----:B------:R-:W-:Y:S02]  /*7530*/  PRMT R4, RZ, 0x7610, R4 ;  /* 0x00007610ff047816 */ /* 0x000fe40000000004 */
[----:B0-----:R-:W-:Y:S01]  /*7540*/  @P1 LEA R6, R7, R6, 0x18 ;  /* 0x0000000607061211 */ /* 0x001fe200078ec0ff */
[----:B------:R-:W-:-:S03]  /*7550*/  IMAD.IADD R7, R15, 0x1, -R5 ;  /* 0x000000010f077824 */ /* 0x000fc600078e0a05 */
[----:B------:R0:W-:Y:S02]  /*7560*/  @P1 SYNCS.ARRIVE.TRANS64.A1T0 RZ, [R6+URZ+0x88], RZ ;  /* 0x000088ff06ff19a7 */ /* 0x0001e4000810003f */
[----:B------:R-:W-:-:S04]  /*7570*/  LEA.HI R7, R7, R5, RZ, 0x1f ;  /* 0x0000000507077211 */ /* 0x000fc800078ff8ff */
[----:B------:R-:W-:Y:S01]  /*7580*/  SHF.R.U32.HI R8, RZ, 0x2, R7 ;  /* 0x00000002ff087819 */ /* 0x000fe20000011607 */
[----:B------:R-:W-:-:S03]  /*7590*/  IMAD.MOV.U32 R7, RZ, RZ, -0x1 ;  /* 0xffffffffff077424 */ /* 0x000fc600078e00ff */
[----:B------:R-:W-:Y:S01]  /*75a0*/  @P2 LOP3.LUT R3, R3, 0x1, R8, 0x78, !PT ;  /* 0x0000000103032812 */ /* 0x000fe200078e7808 */
[----:B------:R-:W-:Y:S01]  /*75b0*/  IMAD R8, R8, -0x7, R15 ;  /* 0xfffffff908087824 */ /* 0x000fe200078e020f */
[----:B0-----:R-:W-:Y:S06]  /*75c0*/  @P0 BRA `(.L_x_176) ;  /* 0x0000000400540947 */ /* 0x001fec0003800000 */
[----:B------:R-:W0:Y:S01]  /*75d0*/  S2R R15, SR_CTAID.X ;  /* 0x00000000000f7919 */ /* 0x000e220000002500 */
[----:B------:R-:W-:Y:S01]  /*75e0*/  ULDC.64 UR4, c[0x0][0x628] ;  /* 0x00018a0000047ab9 */ /* 0x000fe20000000a00 */
[----:B------:R-:W-:Y:S01]  /*75f0*/  ULDC UR7, c[0x0][0x630] ;  /* 0x00018c0000077ab9 */ /* 0x000fe20000000800 */
[----:B------:R-:W-:Y:S01]  /*7600*/  ISETP.NE.U32.AND P0, PT, RZ, UR4, PT ;  /* 0x00000004ff007c0c */ /* 0x000fe2000bf05070 */
[----:B------:R-:W1:Y:S01]  /*7610*/  S2R R20, SR_CTAID.Y ;  /* 0x0000000000147919 */ /* 0x000e620000002600 */
[----:B------:R-:W-:Y:S01]  /*7620*/  ULDC UR8, c[0x0][0x150] ;  /* 0x0000540000087ab9 */ /* 0x000fe20000000800 */
[----:B------:R-:W-:Y:S01]  /*7630*/  IMAD.MOV.U32 R4, RZ, RZ, R16 ;  /* 0x000000ffff047224 */ /* 0x000fe200078e0010 */
[----:B------:R-:W-:Y:S01]  /*7640*/  ISETP.NE.AND.EX P0, PT, RZ, UR5, PT, P0 ;  /* 0x00000005ff007c0c */ /* 0x000fe2000bf05300 */
[----:B------:R-:W-:Y:S01]  /*7650*/  IMAD.MOV.U32 R5, RZ, RZ, R17 ;  /* 0x000000ffff057224 */ /* 0x000fe200078e0011 */
[----:B0-----:R-:W-:-:S11]  /*7660*/  I2FP.F32.U32 R22, R15 ;  /* 0x0000000f00167245 */ /* 0x001fd60000201000 */
[----:B------:R-:W-:Y:S05]  /*7670*/  @!P0 BRA `(.L_x_177) ;  /* 0x0000000000288947 */ /* 0x000fea0003800000 */
[----:B------:R-:W-:Y:S02]  /*7680*/  ULDC UR6, c[0x0][0x634] ;  /* 0x00018d0000067ab9 */ /* 0x000fe40000000800 */
[----:B------:R-:W-:-:S05]  /*7690*/  IADD3 R5, P0, R16, UR6, RZ ;  /* 0x0000000610057c10 */ /* 0x000fca000ff1e0ff */
[----:B------:R-:W-:-:S04]  /*76a0*/  IMAD.X R21, RZ, RZ, R17, P0 ;  /* 0x000000ffff157224 */ /* 0x000fc800000e0611 */
[----:B------:R-:W-:-:S04]  /*76b0*/  IMAD.WIDE.U32 R6, R21, UR4, RZ ;  /* 0x0000000415067c25 */ /* 0x000fc8000f8e00ff */
[----:B------:R-:W-:-:S04]  /*76c0*/  IMAD.WIDE.U32 R6, P0, R5, UR5, R6 ;  /* 0x0000000505067c25 */ /* 0x000fc8000f800006 */
[----:B------:R-:W-:-:S04]  /*76d0*/  IMAD.WIDE.U32 R4, R5, UR4, RZ ;  /* 0x0000000405047c25 */ /* 0x000fc8000f8e00ff */
[----:B------:R-:W-:Y:S01]  /*76e0*/  IMAD.MOV.U32 R4, RZ, RZ, R7 ;  /* 0x000000ffff047224 */ /* 0x000fe200078e0007 */
[----:B------:R-:W-:Y:S01]  /*76f0*/  IADD3 RZ, P1, R5, R6, RZ ;  /* 0x0000000605ff7210 */ /* 0x000fe20007f3e0ff */
[----:B------:R-:W-:-:S04]  /*7700*/  IMAD.X R5, RZ, RZ, RZ, P0 ;  /* 0x000000ffff057224 */ /* 0x000fc800000e06ff */
[----:B------:R-:W-:-:S08]  /*7710*/  IMAD.WIDE.U32.X R4, R21, UR5, R4, P1 ;  /* 0x0000000515047c25 */ /* 0x000fd000088e0404 */
.L_x_177:
[--C-:B------:R-:W-:Y:S01]  /*7720*/  SHF.R.U64 R14, R4, UR7, R5.reuse ;  /* 0x00000007040e7c19 */ /* 0x100fe20008001205 */
[----:B------:R-:W-:Y:S01]  /*7730*/  FMUL R22, R22, UR8 ;  /* 0x0000000816167c20 */ /* 0x000fe20008400000 */
[----:B------:R-:W-:Y:S01]  /*7740*/  SHF.R.U32.HI R4, RZ, UR7, R5 ;  /* 0x00000007ff047c19 */ /* 0x000fe20008011605 */
[----:B------:R-:W0:Y:S01]  /*7750*/  LDC R6, c[0x0][0x144] ;  /* 0x00005100ff067b82 */ /* 0x000e220000000800 */
[----:B------:R-:W-:Y:S01]  /*7760*/  IADD3 R5, P0, RZ, -R14, RZ ;  /* 0x8000000eff057210 */ /* 0x000fe20007f1e0ff */
[----:B------:R-:W-:Y:S01]  /*7770*/  ULDC UR6, c[0x0][0x154] ;  /* 0x0000550000067ab9 */ /* 0x000fe20000000800 */
[----:B-1----:R-:W-:Y:S01]  /*7780*/  I2FP.F32.U32 R7, R20 ;  /* 0x0000001400077245 */ /* 0x002fe20000201000 */
[----:B------:R-:W1:Y:S01]  /*7790*/  F2I.U32.TRUNC.NTZ R22, R22 ;  /* 0x0000001600167305 */ /* 0x000e62000020f000 */
[----:B------:R-:W-:Y:S01]  /*77a0*/  ULDC.64 UR4, c[0x0][0x620] ;  /* 0x0001880000047ab9 */ /* 0x000fe20000000a00 */
[----:B------:R-:W-:Y:S01]  /*77b0*/  IMAD.X R4, RZ, RZ, ~R4, P0 ;  /* 0x000000ffff047224 */ /* 0x000fe200000e0e04 */
[----:B------:R-:W-:Y:S01]  /*77c0*/  ISETP.NE.AND P2, PT, R2, 0x1, PT ;  /* 0x000000010200780c */ /* 0x000fe20003f45270 */
[----:B------:R-:W-:Y:S01]  /*77d0*/  FMUL R23, R7, UR6 ;  /* 0x0000000607177c20 */ /* 0x000fe20008400000 */
[----:B------:R-:W2:Y:S01]  /*77e0*/  LDC R25, c[0x0][0x148] ;  /* 0x00005200ff197b82 */ /* 0x000ea20000000800 */
[----:B------:R-:W-:Y:S01]  /*77f0*/  IMAD R4, R4, UR4, RZ ;  /* 0x0000000404047c24 */ /* 0x000fe2000f8e02ff */
[----:B------:R-:W-:-:S02]  /*7800*/  ULDC.64 UR6, c[0x0][0x640] ;  /* 0x0001900000067ab9 */ /* 0x000fc40000000a00 */
[----:B------:R-:W-:Y:S01]  /*7810*/  ISETP.NE.U32.AND P0, PT, RZ, UR6, PT ;  /* 0x00000006ff007c0c */ /* 0x000fe2000bf05070 */
[----:B------:R-:W3:Y:S01]  /*7820*/  F2I.U32.TRUNC.NTZ R23, R23 ;  /* 0x0000001700177305 */ /* 0x000ee2000020f000 */
[C---:B------:R-:W-:Y:S02]  /*7830*/  IMAD R7, R5.reuse, UR5, R4 ;  /* 0x0000000505077c24 */ /* 0x040fe4000f8e0204 */
[----:B------:R-:W-:Y:S01]  /*7840*/  IMAD.WIDE.U32 R4, R5, UR4, R16 ;  /* 0x0000000405047c25 */ /* 0x000fe2000f8e0010 */
[----:B------:R-:W-:Y:S01]  /*7850*/  ULDC UR4, c[0x0][0x618] ;  /* 0x0001860000047ab9 */ /* 0x000fe20000000800 */
[----:B------:R-:W-:Y:S02]  /*7860*/  ISETP.NE.AND.EX P0, PT, RZ, UR7, PT, P0 ;  /* 0x00000007ff007c0c */ /* 0x000fe4000bf05300 */
[----:B------:R-:W-:Y:S02]  /*7870*/  IMAD.IADD R5, R5, 0x1, R7 ;  /* 0x0000000105057824 */ /* 0x000fe400078e0207 */
[----:B-1----:R-:W-:-:S03]  /*7880*/  IMAD.MOV R22, RZ, RZ, -R22 ;  /* 0x000000ffff167224 */ /* 0x002fc600078e0a16 */
[----:B------:R-:W-:Y:S01]  /*7890*/  SHF.R.U64 R21, R4, UR4, R5 ;  /* 0x0000000404157c19 */ /* 0x000fe20008001205 */
[----:B0-----:R-:W-:Y:S01]  /*78a0*/  IMAD R15, R6, R22, R15 ;  /* 0x00000016060f7224 */ /* 0x001fe200078e020f */
[----:B------:R-:W-:Y:S01]  /*78b0*/  SHF.R.U32.HI R4, RZ, UR4, R5 ;  /* 0x00000004ff047c19 */ /* 0x000fe20008011605 */
[----:B------:R-:W-:Y:S01]  /*78c0*/  ULDC UR4, c[0x0][0x608] ;  /* 0x0001820000047ab9 */ /* 0x000fe20000000800 */
[----:B---3--:R-:W-:Y:S02]  /*78d0*/  IMAD.MOV R6, RZ, RZ, -R23 ;  /* 0x000000ffff067224 */ /* 0x008fe400078e0a17 */
[--C-:B------:R-:W-:Y:S02]  /*78e0*/  SHF.R.U64 R22, R21, UR4, R4.reuse ;  /* 0x0000000415167c19 */ /* 0x100fe40008001204 */
[----:B------:R-:W-:Y:S01]  /*78f0*/  SHF.R.U32.HI R5, RZ, UR4, R4 ;  /* 0x00000004ff057c19 */ /* 0x000fe20008011604 */
[----:B------:R-:W-:Y:S01]  /*7900*/  ULDC UR4, c[0x0][0x658] ;  /* 0x0001960000047ab9 */ /* 0x000fe20000000800 */
[----:B--2---:R-:W-:-:S02]  /*7910*/  @P2 IMAD R15, R25, R6, R20 ;  /* 0x00000006190f2224 */ /* 0x004fc400078e0214 */
[--C-:B------:R-:W-:Y:S02]  /*7920*/  SHF.R.U64 R20, R22, UR4, R5.reuse ;  /* 0x0000000416147c19 */ /* 0x100fe40008001205 */
[----:B------:R-:W-:-:S03]  /*7930*/  SHF.R.U32.HI R23, RZ, UR4, R5 ;  /* 0x00000004ff177c19 */ /* 0x000fc60008011605 */
[----:B------:R-:W-:Y:S02]  /*7940*/  IMAD.MOV.U32 R6, RZ, RZ, R20 ;  /* 0x000000ffff067224 */ /* 0x000fe400078e0014 */
[----:B------:R-:W-:Y:S01]  /*7950*/  IMAD.MOV.U32 R5, RZ, RZ, R23 ;  /* 0x000000ffff057224 */ /* 0x000fe200078e0017 */
[----:B------:R-:W-:Y:S06]  /*7960*/  @!P0 BRA `(.L_x_178) ;  /* 0x00000000002c8947 */ /* 0x000fec0003800000 */
        /* <DEDUP_REMOVED lines=9> */
[----:B------:R-:W-:-:S04]  /*7a00*/  IMAD.WIDE.U32.X R4, R23, UR7, R4, P1 ;  /* 0x0000000717047c25 */ /* 0x000fc800088e0404 */
[----:B------:R-:W-:-:S07]  /*7a10*/  IMAD.MOV.U32 R6, RZ, RZ, R4 ;  /* 0x000000ffff067224 */ /* 0x000fce00078e0004 */
.L_x_178:
[----:B------:R-:W-:Y:S01]  /*7a20*/  ULDC UR4, c[0x0][0x648] ;  /* 0x0001920000047ab9 */ /* 0x000fe20000000800 */
[----:B------:R-:W-:Y:S01]  /*7a30*/  LOP3.LUT R4, R22, UR16, RZ, 0xc0, !PT ;  /* 0x0000001016047c12 */ /* 0x000fe2000f8ec0ff */
[----:B------:R-:W-:Y:S01]  /*7a40*/  ULDC UR5, c[0x0][0x610] ;  /* 0x0001840000057ab9 */ /* 0x000fe20000000800 */
[----:B------:R-:W-:Y:S01]  /*7a50*/  SHF.R.U64 R5, R6, UR4, R5 ;  /* 0x0000000406057c19 */ /* 0x000fe20008001205 */
[----:B------:R-:W-:Y:S01]  /*7a60*/  ULDC UR4, c[0x0][0x638] ;  /* 0x00018e0000047ab9 */ /* 0x000fe20000000800 */
[----:B------:R-:W-:-:S03]  /*7a70*/  LOP3.LUT R21, R21, UR15, RZ, 0xc0, !PT ;  /* 0x0000000f15157c12 */ /* 0x000fc6000f8ec0ff */
[----:B------:R-:W-:Y:S02]  /*7a80*/  IMAD.MOV R7, RZ, RZ, -R5 ;  /* 0x000000ffff077224 */ /* 0x000fe400078e0a05 */
[----:B------:R-:W-:Y:S02]  /*7a90*/  IMAD R4, R5, UR17, R4 ;  /* 0x0000001105047c24 */ /* 0x000fe4000f8e0204 */
[----:B------:R-:W-:Y:S01]  /*7aa0*/  IMAD R20, R7, UR4, R20 ;  /* 0x0000000407147c24 */ /* 0x000fe2000f8e0214 */
[----:B------:R-:W-:Y:S01]  /*7ab0*/  ULDC UR4, c[0x0][0x600] ;  /* 0x0001800000047ab9 */ /* 0x000fe20000000800 */
[----:B------:R-:W-:Y:S02]  /*7ac0*/  IMAD R15, R4, UR5, R15 ;  /* 0x00000005040f7c24 */ /* 0x000fe4000f8e020f */
[----:B------:R-:W-:Y:S02]  /*7ad0*/  IMAD R20, R20, UR4, R21 ;  /* 0x0000000414147c24 */ /* 0x000fe4000f8e0215 */
[----:B------:R-:W-:-:S02]  /*7ae0*/  IMAD.MOV.U32 R4, RZ, RZ, 0x1 ;  /* 0x00000001ff047424 */ /* 0x000fc400078e00ff */
[----:B------:R-:W-:Y:S01]  /*7af0*/  IMAD.MOV.U32 R7, RZ, RZ, R14 ;  /* 0x000000ffff077224 */ /* 0x000fe200078e000e */
[----:B------:R-:W-:Y:S02]  /*7b00*/  SEL R21, R20, R15, !P2 ;  /* 0x0000000f14157207 */ /* 0x000fe40005000000 */
[----:B------:R-:W-:-:S07]  /*7b10*/  SEL R20, R15, R20, !P2 ;  /* 0x000000140f147207 */ /* 0x000fce0005000000 */
.L_x_176:
[----:B------:R-:W-:Y:S05]  /*7b20*/  BSYNC B1 ;  /* 0x0000000000017941 */ /* 0x000fea0003800000 */
.L_x_175:
[----:B------:R-:W-:-:S13]  /*7b30*/  LOP3.LUT P0, RZ, R4, 0xff, RZ, 0xc0, !PT ;  /* 0x000000ff04ff7812 */ /* 0x000fda000780c0ff */
[----:B------:R-:W-:Y:S05]  /*7b40*/  @P0 BRA `(.L_x_179) ;  /* 0xfffffff400380947 */ /* 0x000fea000383ffff */
[----:B------:R-:W-:Y:S05]  /*7b50*/  BSYNC B0 ;  /* 0x0000000000007941 */ /* 0x000fea0003800000 */
.L_x_168:
[----:B------:R-:W-:-:S03]  /*7b60*/  UMOV UR4, 0xffffffff ;  /* 0xffffffff00047882 */ /* 0x000fc60000000000 */
[----:B------:R-:W-:Y:S05]  /*7b70*/  BRA.DIV UR4, `(.L_x_180) ;  /* 0x0000000604807947 */ /* 0x000fea000b800000 */
[----:B------:R-:W-:-:S13]  /*7b80*/  ELECT P6, URZ, PT ;  /* 0x00000000003f782f */ /* 0x000fda00038c0000 */
.L_x_197:
[----:B------:R-:W-:Y:S04]  /*7b90*/  BSSY B0, `(.L_x_181) ;  /* 0x0000046000007945 */ /* 0x000fe80003800000 */
[----:B------:R-:W-:Y:S05]  /*7ba0*/  @!P6 BRA `(.L_x_182) ;  /* 0x000000040010e947 */ /* 0x000fea0003800000 */
[----:B------:R-:W-:-:S04]  /*7bb0*/  LOP3.LUT R18, R18, 0x2, RZ, 0xfc, !PT ;  /* 0x0000000212127812 */ /* 0x000fc800078efcff */
[----:B------:R-:W-:-:S13]  /*7bc0*/  ISETP.NE.AND P0, PT, R18, 0x3, PT ;  /* 0x000000031200780c */ /* 0x000fda0003f05270 */
[----:B------:R-:W-:Y:S05]  /*7bd0*/  @!P0 BRA `(.L_x_183) ;  /* 0x0000000000048947 */ /* 0x000fea0003800000 */
[----:B------:R-:W-:Y:S01]  /*7be0*/  BPT.TRAP 0x1 ;  /* 0x000000040000795c */ /* 0x000fe20000300000 */
.L_x_183:
[----:B------:R-:W0:Y:S01]  /*7bf0*/  S2R R5, SR_CgaCtaId ;  /* 0x0000000000057919 */ /* 0x000e220000008800 */
[----:B------:R-:W-:Y:S02]  /*7c00*/  MOV R0, 0x400 ;  /* 0x0000040000007802 */ /* 0x000fe40000000f00 */
[----:B------:R-:W-:Y:S02]  /*7c10*/  SHF.L.U32 R2, R3, 0x1f, RZ ;  /* 0x0000001f03027819 */ /* 0x000fe400000006ff */
[----:B0-----:R-:W-:-:S05]  /*7c20*/  LEA R5, R5, R0, 0x18 ;  /* 0x0000000005057211 */ /* 0x001fca00078ec0ff */
[----:B------:R-:W-:-:S04]  /*7c30*/  VIADD R5, R5, 0x38 ;  /* 0x0000003805057836 */ /* 0x000fc80000000000 */
[C---:B------:R-:W-:Y:S02]  /*7c40*/  IMAD R7, R8.reuse, 0x8, R5 ;  /* 0x0000000808077824 */ /* 0x040fe400078e0205 */
[----:B------:R-:W-:Y:S02]  /*7c50*/  VIADD R8, R8, 0x1 ;  /* 0x0000000108087836 */ /* 0x000fe40000000000 */
[----:B------:R-:W0:Y:S03]  /*7c60*/  SYNCS.PHASECHK.TRANS64.TRYWAIT P0, [R7+URZ], R2 ;  /* 0x00000002070075a7 */ /* 0x000e26000800017f */
[----:B------:R-:W-:-:S04]  /*7c70*/  ISETP.NE.AND P1, PT, R8, 0x7, PT ;  /* 0x000000070800780c */ /* 0x000fc80003f25270 */
[----:B------:R-:W-:Y:S02]  /*7c80*/  SEL R0, RZ, 0x1, P1 ;  /* 0x00000001ff007807 */ /* 0x000fe40000800000 */
[----:B------:R-:W-:Y:S02]  /*7c90*/  SEL R8, R8, RZ, P1 ;  /* 0x000000ff08087207 */ /* 0x000fe40000800000 */
[----:B------:R-:W-:-:S03]  /*7ca0*/  LOP3.LUT R9, R3, R0, RZ, 0x3c, !PT ;  /* 0x0000000003097212 */ /* 0x000fc600078e3cff */
[----:B------:R-:W-:Y:S01]  /*7cb0*/  IMAD R6, R8, 0x8, R5 ;  /* 0x0000000808067824 */ /* 0x000fe200078e0205 */
[----:B------:R-:W-:Y:S01]  /*7cc0*/  SHF.L.U32 R3, R9, 0x1f, RZ ;  /* 0x0000001f09037819 */ /* 0x000fe200000006ff */
[----:B0-----:R-:W-:Y:S06]  /*7cd0*/  @!P0 BRA `(.L_x_184) ;  /* 0x0000000400488947 */ /* 0x001fec0003800000 */
.L_x_198:
[----:B------:R-:W1:Y:S01]  /*7ce0*/  SYNCS.PHASECHK.TRANS64.TRYWAIT P0, [R6+URZ], R3 ;  /* 0x00000003060075a7 */ /* 0x000e62000800017f */
[----:B------:R-:W-:-:S05]  /*7cf0*/  VIADD R0, R8, 0x1 ;  /* 0x0000000108007836 */ /* 0x000fca0000000000 */
[----:B------:R-:W-:-:S04]  /*7d00*/  ISETP.NE.AND P1, PT, R0, 0x7, PT ;  /* 0x000000070000780c */ /* 0x000fc80003f25270 */
[----:B0-----:R-:W-:Y:S02]  /*7d10*/  SEL R2, RZ, 0x1, P1 ;  /* 0x00000001ff027807 */ /* 0x001fe40000800000 */
[----:B------:R-:W-:Y:S02]  /*7d20*/  SEL R0, R0, RZ, P1 ;  /* 0x000000ff00007207 */ /* 0x000fe40000800000 */
[----:B------:R-:W-:-:S03]  /*7d30*/  LOP3.LUT R9, R9, R2, RZ, 0x3c, !PT ;  /* 0x0000000209097212 */ /* 0x000fc600078e3cff */
[----:B------:R-:W-:Y:S01]  /*7d40*/  IMAD R7, R0, 0x8, R5 ;  /* 0x0000000800077824 */ /* 0x000fe200078e0205 */
[----:B------:R-:W-:Y:S01]  /*7d50*/  SHF.L.U32 R4, R9, 0x1f, RZ ;  /* 0x0000001f09047819 */ /* 0x000fe200000006ff */
[----:B-1----:R-:W-:Y:S06]  /*7d60*/  @!P0 BRA `(.L_x_185) ;  /* 0x0000000400388947 */ /* 0x002fec0003800000 */
.L_x_199:
[----:B------:R-:W1:Y:S01]  /*7d70*/  SYNCS.PHASECHK.TRANS64.TRYWAIT P0, [R7+URZ], R4 ;  /* 0x00000004070075a7 */ /* 0x000e62000800017f */
[----:B------:R-:W-:-:S05]  /*7d80*/  VIADD R0, R0, 0x1 ;  /* 0x0000000100007836 */ /* 0x000fca0000000000 */
[----:B------:R-:W-:-:S04]  /*7d90*/  ISETP.NE.AND P1, PT, R0, 0x7, PT ;  /* 0x000000070000780c */ /* 0x000fc80003f25270 */
[----:B------:R-:W-:Y:S02]  /*7da0*/  SEL R2, RZ, 0x1, P1 ;  /* 0x00000001ff027807 */ /* 0x000fe40000800000 */
[----:B------:R-:W-:Y:S02]  /*7db0*/  SEL R0, R0, RZ, P1 ;  /* 0x000000ff00007207 */ /* 0x000fe40000800000 */
[----:B------:R-:W-:-:S03]  /*7dc0*/  LOP3.LUT R9, R9, R2, RZ, 0x3c, !PT ;  /* 0x0000000209097212 */ /* 0x000fc600078e3cff */
[----:B0-----:R-:W-:Y:S01]  /*7dd0*/  IMAD R6, R0, 0x8, R5 ;  /* 0x0000000800067824 */ /* 0x001fe200078e0205 */
[----:B------:R-:W-:Y:S01]  /*7de0*/  SHF.L.U32 R3, R9, 0x1f, RZ ;  /* 0x0000001f09037819 */ /* 0x000fe200000006ff */
[----:B-1----:R-:W-:Y:S06]  /*7df0*/  @!P0 BRA `(.L_x_186) ;  /* 0x0000000400288947 */ /* 0x002fec0003800000 */
.L_x_200:
        /* <DEDUP_REMOVED lines=9> */
.L_x_201:
        /* <DEDUP_REMOVED lines=9> */
.L_x_202:
[----:B------:R-:W1:Y:S01]  /*7f20*/  SYNCS.PHASECHK.TRANS64.TRYWAIT P0, [R6+URZ], R3 ;  /* 0x00000003060075a7 */ /* 0x000e62000800017f */
[----:B------:R-:W-:-:S05]  /*7f30*/  VIADD R0, R0, 0x1 ;  /* 0x0000000100007836 */ /* 0x000fca0000000000 */
[----:B------:R-:W-:-:S04]  /*7f40*/  ISETP.NE.AND P1, PT, R0, 0x7, PT ;  /* 0x000000070000780c */ /* 0x000fc80003f25270 */
[----:B------:R-:W-:Y:S02]  /*7f50*/  SEL R2, RZ, 0x1, P1 ;  /* 0x00000001ff027807 */ /* 0x000fe40000800000 */
[----:B------:R-:W-:Y:S02]  /*7f60*/  SEL R0, R0, RZ, P1 ;  /* 0x000000ff00007207 */ /* 0x000fe40000800000 */
[----:B------:R-:W-:Y:S01]  /*7f70*/  LOP3.LUT R2, R9, R2, RZ, 0x3c, !PT ;  /* 0x0000000209027212 */ /* 0x000fe200078e3cff */
[----:B-1----:R-:W-:Y:S06]  /*7f80*/  @!P0 BRA `(.L_x_189) ;  /* 0x0000000400008947 */ /* 0x002fec0003800000 */
.L_x_203:
[----:B------:R-:W-:Y:S01]  /*7f90*/  IMAD R5, R0, 0x8, R5 ;  /* 0x0000000800057824 */ /* 0x000fe200078e0205 */
[----:B------:R-:W-:-:S07]  /*7fa0*/  SHF.L.U32 R0, R2, 0x1f, RZ ;  /* 0x0000001f02007819 */ /* 0x000fce00000006ff */
.L_x_190:
[----:B--2---:R2:W3:Y:S02]  /*7fb0*/  SYNCS.PHASECHK.TRANS64.TRYWAIT P0, [R5+URZ], R0 ;  /* 0x00000000050075a7 */ /* 0x0044e4000800017f */
[----:B---3--:R-:W-:Y:S05]  /*7fc0*/  @!P0 NANOSLEEP.SYNCS 0x989680 ;  /* 0x009896800000895d */ /* 0x008fea0003900000 */
[----:B------:R-:W3:Y:S02]  /*7fd0*/  @!P0 SYNCS.PHASECHK.TRANS64 P0, [R5+URZ], R0 ;  /* 0x00000000050085a7 */ /* 0x000ee4000800007f */
[----:B---3--:R-:W-:Y:S05]  /*7fe0*/  @!P0 BRA `(.L_x_190) ;  /* 0xfffffffc00f08947 */ /* 0x008fea000383ffff */
.L_x_182:
[----:B------:R-:W-:Y:S05]  /*7ff0*/  BSYNC B0 ;  /* 0x0000000000007941 */ /* 0x000fea0003800000 */
.L_x_181:
[----:B------:R-:W-:Y:S05]  /*8000*/  EXIT ;  /* 0x000000000000794d */ /* 0x000fea0003800000 */
.L_x_21:
[----:B-1----:R1:W2:Y:S02]  /*8010*/  SYNCS.PHASECHK.TRANS64.TRYWAIT P1, [R3+URZ], R0 ;  /* 0x00000000030075a7 */ /* 0x0022a4000802017f */
[----:B--2---:R-:W-:Y:S05]  /*8020*/  @!P1 NANOSLEEP.SYNCS 0x989680 ;  /* 0x009896800000995d */ /* 0x004fea0003900000 */
[----:B------:R-:W2:Y:S02]  /*8030*/  @!P1 SYNCS.PHASECHK.TRANS64 P1, [R3+URZ], R0 ;  /* 0x00000000030095a7 */ /* 0x000ea4000802007f */
[----:B--2---:R-:W-:Y:S05]  /*8040*/  @!P1 BRA `(.L_x_21) ;  /* 0xfffffffc00f09947 */ /* 0x004fea000383ffff */
[----:B------:R-:W-:Y:S05]  /*8050*/  BRA `(.L_x_20) ;  /* 0xffffff9400ec7947 */ /* 0x000fea000383ffff */
.L_x_26:
[----:B-1----:R1:W2:Y:S02]  /*8060*/  SYNCS.PHASECHK.TRANS64.TRYWAIT P1, [R5+URZ], R4 ;  /* 0x00000004050075a7 */ /* 0x0022a4000802017f */
[----:B--2---:R-:W-:Y:S05]  /*8070*/  @!P1 NANOSLEEP.SYNCS 0x989680 ;  /* 0x009896800000995d */ /* 0x004fea0003900000 */
[----:B------:R-:W2:Y:S02]  /*8080*/  @!P1 SYNCS.PHASECHK.TRANS64 P1, [R5+URZ], R4 ;  /* 0x00000004050095a7 */ /* 0x000ea4000802007f */
[----:B--2---:R-:W-:Y:S05]  /*8090*/  @!P1 BRA `(.L_x_26) ;  /* 0xfffffffc00f09947 */ /* 0x004fea000383ffff */
[----:B------:R-:W-:Y:S05]  /*80a0*/  BRA `(.L_x_25) ;  /* 0xffffff9800c87947 */ /* 0x000fea000383ffff */
.L_x_169:
[----:B------:R-:W-:Y:S01]  /*80b0*/  BSSY B1, `(.L_x_191) ;  /* 0x0000006000017945 */ /* 0x000fe20003800000 */
[----:B------:R-:W-:-:S07]  /*80c0*/  IMAD.MOV.U32 R15, RZ, RZ, -0x1 ;  /* 0xffffffffff0f7424 */ /* 0x000fce00078e00ff */
[----:B------:R-:W-:Y:S05]  /*80d0*/  WARPSYNC.COLLECTIVE R15, `(.L_x_192) ;  /* 0x000000000f0c7348 */ /* 0x000fea0003c00000 */
[----:B------:R-:W-:Y:S02]  /*80e0*/  ELECT P6, UR62, PT ;  /* 0x00000000003e782f */ /* 0x000fe400038c0000 */
[----:B------:R-:W-:Y:S01]  /*80f0*/  MOV R14, UR62 ;  /* 0x0000003e000e7c02 */ /* 0x000fe20008000f00 */
[----:B------:R-:W-:Y:S10]  /*8100*/  ENDCOLLECTIVE ;  /* 0x000000000000791b */ /* 0x000ff40003800000 */
.L_x_192:
[----:B------:R-:W-:Y:S05]  /*8110*/  BSYNC B1 ;  /* 0x0000000000017941 */ /* 0x000fea0003800000 */
.L_x_191:
[----:B------:R-:W-:Y:S05]  /*8120*/  BRA `(.L_x_193) ;  /* 0xffffffec00cc7947 */ /* 0x000fea000383ffff */
.L_x_172:
[----:B-1----:R1:W2:Y:S02]  /*8130*/  SYNCS.PHASECHK.TRANS64.TRYWAIT P0, [R23+URZ+0x38], R14 ;  /* 0x0000380e170075a7 */ /* 0x0022a4000800017f */
[----:B--2---:R-:W-:Y:S05]  /*8140*/  @!P0 NANOSLEEP.SYNCS 0x989680 ;  /* 0x009896800000895d */ /* 0x004fea0003900000 */
[----:B------:R-:W2:Y:S02]  /*8150*/  @!P0 SYNCS.PHASECHK.TRANS64 P0, [R23+URZ+0x38], R14 ;  /* 0x0000380e170085a7 */ /* 0x000ea4000800007f */
[----:B--2---:R-:W-:Y:S05]  /*8160*/  @!P0 BRA `(.L_x_172) ;  /* 0xfffffffc00f08947 */ /* 0x004fea000383ffff */
[----:B------:R-:W-:Y:S05]  /*8170*/  BRA `(.L_x_194) ;  /* 0xfffffff000047947 */ /* 0x000fea000383ffff */
.L_x_180:
[----:B------:R-:W-:Y:S01]  /*8180*/  BSSY B0, `(.L_x_195) ;  /* 0x0000006000007945 */ /* 0x000fe20003800000 */
[----:B------:R-:W-:-:S07]  /*8190*/  IMAD.MOV.U32 R15, RZ, RZ, -0x1 ;  /* 0xffffffffff0f7424 */ /* 0x000fce00078e00ff */
[----:B------:R-:W-:Y:S05]  /*81a0*/  WARPSYNC.COLLECTIVE R15, `(.L_x_196) ;  /* 0x000000000f0c7348 */ /* 0x000fea0003c00000 */
[----:B------:R-:W-:Y:S02]  /*81b0*/  ELECT P6, UR62, PT ;  /* 0x00000000003e782f */ /* 0x000fe400038c0000 */
[----:B------:R-:W-:Y:S01]  /*81c0*/  MOV R14, UR62 ;  /* 0x0000003e000e7c02 */ /* 0x000fe20008000f00 */
[----:B------:R-:W-:Y:S10]  /*81d0*/  ENDCOLLECTIVE ;  /* 0x000000000000791b */ /* 0x000ff40003800000 */
.L_x_196:
[----:B------:R-:W-:Y:S05]  /*81e0*/  BSYNC B0 ;  /* 0x0000000000007941 */ /* 0x000fea0003800000 */
.L_x_195:
[----:B------:R-:W-:Y:S05]  /*81f0*/  BRA `(.L_x_197) ;  /* 0xfffffff800647947 */ /* 0x000fea000383ffff */
.L_x_184:
[----:B0-----:R0:W1:Y:S02]  /*8200*/  SYNCS.PHASECHK.TRANS64.TRYWAIT P0, [R7+URZ], R2 ;  /* 0x00000002070075a7 */ /* 0x001064000800017f */
[----:B-1----:R-:W-:Y:S05]  /*8210*/  @!P0 NANOSLEEP.SYNCS 0x989680 ;  /* 0x009896800000895d */ /* 0x002fea0003900000 */
[----:B------:R-:W1:Y:S02]  /*8220*/  @!P0 SYNCS.PHASECHK.TRANS64 P0, [R7+URZ], R2 ;  /* 0x00000002070085a7 */ /* 0x000e64000800007f */
[----:B-1----:R-:W-:Y:S05]  /*8230*/  @!P0 BRA `(.L_x_184) ;  /* 0xfffffffc00f08947 */ /* 0x002fea000383ffff */
[----:B------:R-:W-:Y:S05]  /*8240*/  BRA `(.L_x_198) ;  /* 0xfffffff800a47947 */ /* 0x000fea000383ffff */
.L_x_185:
[----:B0-----:R0:W1:Y:S02]  /*8250*/  SYNCS.PHASECHK.TRANS64.TRYWAIT P0, [R6+URZ], R3 ;  /* 0x00000003060075a7 */ /* 0x001064000800017f */
[----:B-1----:R-:W-:Y:S05]  /*8260*/  @!P0 NANOSLEEP.SYNCS 0x989680 ;  /* 0x009896800000895d */ /* 0x002fea0003900000 */
[----:B------:R-:W1:Y:S02]  /*8270*/  @!P0 SYNCS.PHASECHK.TRANS64 P0, [R6+URZ], R3 ;  /* 0x00000003060085a7 */ /* 0x000e64000800007f */
[----:B-1----:R-:W-:Y:S05]  /*8280*/  @!P0 BRA `(.L_x_185) ;  /* 0xfffffffc00f08947 */ /* 0x002fea000383ffff */
[----:B------:R-:W-:Y:S05]  /*8290*/  BRA `(.L_x_199) ;  /* 0xfffffff800b47947 */ /* 0x000fea000383ffff */
.L_x_186:
[----:B0-----:R0:W1:Y:S02]  /*82a0*/  SYNCS.PHASECHK.TRANS64.TRYWAIT P0, [R7+URZ], R4 ;  /* 0x00000004070075a7 */ /* 0x001064000800017f */
[----:B-1----:R-:W-:Y:S05]  /*82b0*/  @!P0 NANOSLEEP.SYNCS 0x989680 ;  /* 0x009896800000895d */ /* 0x002fea0003900000 */
[----:B------:R-:W1:Y:S02]  /*82c0*/  @!P0 SYNCS.PHASECHK.TRANS64 P0, [R7+URZ], R4 ;  /* 0x00000004070085a7 */ /* 0x000e64000800007f */
[----:B-1----:R-:W-:Y:S05]  /*82d0*/  @!P0 BRA `(.L_x_186) ;  /* 0xfffffffc00f08947 */ /* 0x002fea000383ffff */
[----:B------:R-:W-:Y:S05]  /*82e0*/  BRA `(.L_x_200) ;  /* 0xfffffff800c47947 */ /* 0x000fea000383ffff */
.L_x_187:
[----:B0-----:R0:W1:Y:S02]  /*82f0*/  SYNCS.PHASECHK.TRANS64.TRYWAIT P0, [R6+URZ], R3 ;  /* 0x00000003060075a7 */ /* 0x001064000800017f */
[----:B-1----:R-:W-:Y:S05]  /*8300*/  @!P0 NANOSLEEP.SYNCS 0x989680 ;  /* 0x009896800000895d */ /* 0x002fea0003900000 */
[----:B------:R-:W1:Y:S02]  /*8310*/  @!P0 SYNCS.PHASECHK.TRANS64 P0, [R6+URZ], R3 ;  /* 0x00000003060085a7 */ /* 0x000e64000800007f */
[----:B-1----:R-:W-:Y:S05]  /*8320*/  @!P0 BRA `(.L_x_187) ;  /* 0xfffffffc00f08947 */ /* 0x002fea000383ffff */
[----:B------:R-:W-:Y:S05]  /*8330*/  BRA `(.L_x_201) ;  /* 0xfffffff800d47947 */ /* 0x000fea000383ffff */
.L_x_188:
[----:B0-----:R0:W1:Y:S02]  /*8340*/  SYNCS.PHASECHK.TRANS64.TRYWAIT P0, [R7+URZ], R4 ;  /* 0x00000004070075a7 */ /* 0x001064000800017f */
[----:B-1----:R-:W-:Y:S05]  /*8350*/  @!P0 NANOSLEEP.SYNCS 0x989680 ;  /* 0x009896800000895d */ /* 0x002fea0003900000 */
[----:B------:R-:W1:Y:S02]  /*8360*/  @!P0 SYNCS.PHASECHK.TRANS64 P0, [R7+URZ], R4 ;  /* 0x00000004070085a7 */ /* 0x000e64000800007f */
[----:B-1----:R-:W-:Y:S05]  /*8370*/  @!P0 BRA `(.L_x_188) ;  /* 0xfffffffc00f08947 */ /* 0x002fea000383ffff */
[----:B------:R-:W-:Y:S05]  /*8380*/  BRA `(.L_x_202) ;  /* 0xfffffff800e47947 */ /* 0x000fea000383ffff */
.L_x_189:
[----:B-1----:R1:W2:Y:S02]  /*8390*/  SYNCS.PHASECHK.TRANS64.TRYWAIT P0, [R6+URZ], R3 ;  /* 0x00000003060075a7 */ /* 0x0022a4000800017f */
[----:B--2---:R-:W-:Y:S05]  /*83a0*/  @!P0 NANOSLEEP.SYNCS 0x989680 ;  /* 0x009896800000895d */ /* 0x004fea0003900000 */
[----:B------:R-:W2:Y:S02]  /*83b0*/  @!P0 SYNCS.PHASECHK.TRANS64 P0, [R6+URZ], R3 ;  /* 0x00000003060085a7 */ /* 0x000ea4000800007f */
[----:B--2---:R-:W-:Y:S05]  /*83c0*/  @!P0 BRA `(.L_x_189) ;  /* 0xfffffffc00f08947 */ /* 0x004fea000383ffff */
[----:B------:R-:W-:Y:S05]  /*83d0*/  BRA `(.L_x_203) ;  /* 0xfffffff800ec7947 */ /* 0x000fea000383ffff */
.L_x_204:
[----:B------:R-:W-:-:S00]  /*83e0*/  BRA `(.L_x_204) ;  /* 0xfffffffc00fc7947 */ /* 0x000fc0000383ffff */
[----:B------:R-:W-:-:S00]  /*83f0*/  NOP ;  /* 0x0000000000007918 */ /* 0x000fc00000000000 */
        /* <DEDUP_REMOVED lines=8> */
.L_x_205:


//--------------------- .nv.global.init           --------------------------
	.section	.nv.global.init,"aw",@progbits
.nv.global.init:
	.type		$str$22,@object
	.size		$str$22,($str$23 - $str$22)
$str$22:
        /*0000*/ 	.byte	0x6b, 0x5f, 0x74, 0x69, 0x6c, 0x65, 0x5f, 0x63, 0x6f, 0x75, 0x6e, 0x74, 0x20, 0x3e, 0x3d, 0x20
        /*0010*/ 	.byte	0x31, 0x00
	.type		$str$23,@object
	.size		$str$23,(__unnamed_1 - $str$23)
$str$23:
        /*0012*/ 	.byte	0x2f, 0x74, 0x6d, 0x70, 0x2f, 0x63, 0x75, 0x74, 0x6c, 0x61, 0x73, 0x73, 0x5f, 0x73, 0x77, 0x65
        /*0022*/ 	.byte	0x65, 0x70, 0x5f, 0x73, 0x72, 0x63, 0x2f, 0x69, 0x6e, 0x63, 0x6c, 0x75, 0x64, 0x65, 0x2f, 0x63
        /*0032*/ 	.byte	0x75, 0x74, 0x6c, 0x61, 0x73, 0x73, 0x2f, 0x67, 0x65, 0x6d, 0x6d, 0x2f, 0x63, 0x6f, 0x6c, 0x6c
        /*0042*/ 	.byte	0x65, 0x63, 0x74, 0x69, 0x76, 0x65, 0x2f, 0x73, 0x6d, 0x39, 0x30, 0x5f, 0x6d, 0x6d, 0x61, 0x5f
        /*0052*/ 	.byte	0x74, 0x6d, 0x61, 0x5f, 0x67, 0x6d, 0x6d, 0x61, 0x5f, 0x73, 0x73, 0x5f, 0x77, 0x61, 0x72, 0x70
        /*0062*/ 	.byte	0x73, 0x70, 0x65, 0x63, 0x69, 0x61, 0x6c, 0x69, 0x7a, 0x65, 0x64, 0x2e, 0x68, 0x70, 0x70, 0x00
	.type		__unnamed_1,@object
	.size		__unnamed_1,(.L_0 - __unnamed_1)
__unnamed_1:
        /*0072*/ 	.byte	0x76, 0x6f, 0x69, 0x64, 0x20, 0x63, 0x75, 0x74, 0x6c, 0x61, 0x73, 0x73, 0x3a, 0x3a, 0x67, 0x65
        /* <DEDUP_REMOVED lines=177> */
        /*0b92*/ 	.byte	0x64, 0x65, 0x6e, 0x74, 0x69, 0x74, 0x79, 0x5d, 0x00
.L_0:


//--------------------- .nv.shared._ZN7cutlass13device_kernelINS_4gemm6kernel13GemmUniversalIN4cute5tupleIJiiiiEEENS1_10collective13CollectiveMmaINS1_34MainloopSm90TmaGmmaWarpSpecializedILi7ENS5_IJNS4_1CILi2EEENSA_ILi1EEESC_EEENS1_35KernelTmaWarpSpecializedCooperativeEEENS5_IJNSA_ILi128EEESG_NSA_ILi32EEEEEENS_10tfloat32_tENS5_IJlSC_lEEESJ_SK_NS4_8TiledMMAINS4_8MMA_AtomIJNS4_4SM904GMMA30MMA_64x128x8_F32TF32TF32_SS_TNILNSO_7ScaleInE1ELSQ_1EEEEEENS4_6LayoutISD_NS5_IJSC_NSA_ILi0EEESU_EEEEENS5_IJNS4_10UnderscoreESX_SX_EEEEENS4_13SM90_TMA_LOADENS4_14ComposedLayoutINS4_7SwizzleILi3ELi4ELi3EEENS4_18smem_ptr_flag_bitsILi32EEENST_INS5_IJNSA_ILi8EEESH_EEENS5_IJSH_SC_EEEEEEEvNS4_8identityENS4_23SM90_TMA_LOAD_MULTICASTES1A_vS1B_EENS_8epilogue10collective6detail29Sm90TmaWarpSpecializedAdapterINS1F_15DefaultEpilogueISJ_SK_SK_NS1E_6thread17LinearCombinationISJ_Li1EffLNS1J_9ScaleType4KindE0ELNS_15FloatRoundStyleE2ESJ_EENS1_15EpilogueDefaultEEEEEvvEEEEvNT_6ParamsE --------------------------
	.section	.nv.shared._ZN7cutlass13device_kernelINS_4gemm6kernel13GemmUniversalIN4cute5tupleIJiiiiEEENS1_10collective13CollectiveMmaINS1_34MainloopSm90TmaGmmaWarpSpecializedILi7ENS5_IJNS4_1CILi2EEENSA_ILi1EEESC_EEENS1_35KernelTmaWarpSpecializedCooperativeEEENS5_IJNSA_ILi128EEESG_NSA_ILi32EEEEEENS_10tfloat32_tENS5_IJlSC_lEEESJ_SK_NS4_8TiledMMAINS4_8MMA_AtomIJNS4_4SM904GMMA30MMA_64x128x8_F32TF32TF32_SS_TNILNSO_7ScaleInE1ELSQ_1EEEEEENS4_6LayoutISD_NS5_IJSC_NSA_ILi0EEESU_EEEEENS5_IJNS4_10UnderscoreESX_SX_EEEEENS4_13SM90_TMA_LOADENS4_14ComposedLayoutINS4_7SwizzleILi3ELi4ELi3EEENS4_18smem_ptr_flag_bitsILi32EEENST_INS5_IJNSA_ILi8EEESH_EEENS5_IJSH_SC_EEEEEEEvNS4_8identityENS4_23SM90_TMA_LOAD_MULTICASTES1A_vS1B_EENS_8epilogue10collective6detail29Sm90TmaWarpSpecializedAdapterINS1F_15DefaultEpilogueISJ_SK_SK_NS1E_6thread17LinearCombinationISJ_Li1EffLNS1J_9ScaleType4KindE0ELNS_15FloatRoundStyleE2ESJ_EENS1_15EpilogueDefaultEEEEEvvEEEEvNT_6ParamsE,"aw",@nobits
	.sectionflags	@""
	.align	16
	.zero		1024


//--------------------- .nv.shared.reserved.0     --------------------------
	.section	.nv.shared.reserved.0,"aw",@nobits
	.weak		__nv_reservedSMEM_offset_0_alias
	.size		__nv_reservedSMEM_offset_0_alias, 0, 0
	.other		__nv_reservedSMEM_offset_0_alias,@"STO_CUDA_RESERVED_SHARED STV_DEFAULT"
__nv_reservedSMEM_offset_0_alias:
	.zero		0


//--------------------- .nv.global                --------------------------
	.section	.nv.global,"aw",@nobits
.nv.global:
	.type		_ZN40_INTERNAL_0c041933_4_k_cu_b65c4aea_329324cute1_E,@object
	.size		_ZN40_INTERNAL_0c041933_4_k_cu_b65c4aea_329324cute1_E,(_ZN40_INTERNAL_0c041933_4_k_cu_b65c4aea_329324cuda3std3__45__cpo6cbeginE - _ZN40_INTERNAL_0c041933_4_k_cu_b65c4aea_329324cute1_E)
_ZN40_INTERNAL_0c041933_4_k_cu_b65c4aea_329324cute1_E:
	.zero		1
	.type		_ZN40_INTERNAL_0c041933_4_k_cu_b65c4aea_329324cuda3std3__45__cpo6cbeginE,@object
	.size		_ZN40_INTERNAL_0c041933_4_k_cu_b65c4aea_329324cuda3std3__45__cpo6cbeginE,(_ZN40_INTERNAL_0c041933_4_k_cu_b65c4aea_329324cuda3std3__48in_placeE - _ZN40_INTERNAL_0c041933_4_k_cu_b65c4aea_329324cuda3std3__45__cpo6cbeginE)
_ZN40_INTERNAL_0c041933_4_k_cu_b65c4aea_329324cuda3std3__45__cpo6cbeginE:
	.zero		1
	.type		_ZN40_INTERNAL_0c041933_4_k_cu_b65c4aea_329324cuda3std3__48in_placeE,@object
	.size		_ZN40_INTERNAL_0c041933_4_k_cu_b65c4aea_329324cuda3std3__48in_placeE,(_ZN40_INTERNAL_0c041933_4_k_cu_b65c4aea_329324cuda3std6ranges3__45__cpo9iter_moveE - _ZN40_INTERNAL_0c041933_4_k_cu_b65c4aea_329324cuda3std3__48in_placeE)
_ZN40_INTERNAL_0c041933_4_k_cu_b65c4aea_329324cuda3std3__48in_placeE:
	.zero		1
	.type		_ZN40_INTERNAL_0c041933_4_k_cu_b65c4aea_329324cuda3std6ranges3__45__cpo9iter_moveE,@object
	.size		_ZN40_INTERNAL_0c041933_4_k_cu_b65c4aea_329324cuda3std6ranges3__45__cpo9iter_moveE,(_ZN40_INTERNAL_0c041933_4_k_cu_b65c4aea_329324cuda3std3__45__cpo5beginE - _ZN40_INTERNAL_0c041933_4_k_cu_b65c4aea_329324cuda3std6ranges3__45__cpo9iter_moveE)
_ZN40_INTERNAL_0c041933_4_k_cu_b65c4aea_329324cuda3std6ranges3__45__cpo9iter_moveE:
	.zero		1
	.type		_ZN40_INTERNAL_0c041933_4_k_cu_b65c4aea_329324cuda3std3__45__cpo5beginE,@object
	.size		_ZN40_INTERNAL_0c041933_4_k_cu_b65c4aea_329324cuda3std3__45__cpo5beginE,(_ZN40_INTERNAL_0c041933_4_k_cu_b65c4aea_329324cuda3std3__442_GLOBAL__N__0c041933_4_k_cu_b65c4aea_329326ignoreE - _ZN40_INTERNAL_0c041933_4_k_cu_b65c4aea_329324cuda3std3__45__cpo5beginE)
_ZN40_INTERNAL_0c041933_4_k_cu_b65c4aea_329324cuda3std3__45__cpo5beginE:
	.zero		1
	.type		_ZN40_INTERNAL_0c041933_4_k_cu_b65c4aea_329324cuda3std3__442_GLOBAL__N__0c041933_4_k_cu_b65c4aea_329326ignoreE,@object
	.size		_ZN40_INTERNAL_0c041933_4_k_cu_b65c4aea_329324cuda3std3__442_GLOBAL__N__0c041933_4_k_cu_b65c4aea_329326ignoreE,(_ZN40_INTERNAL_0c041933_4_k_cu_b65c4aea_329324cute7productE - _ZN40_INTERNAL_0c041933_4_k_cu_b65c4aea_329324cuda3std3__442_GLOBAL__N__0c041933_4_k_cu_b65c4aea_329326ignoreE)
_ZN40_INTERNAL_0c041933_4_k_cu_b65c4aea_329324cuda3std3__442_GLOBAL__N__0c041933_4_k_cu_b65c4aea_329326ignoreE:
	.zero		1
	.type		_ZN40_INTERNAL_0c041933_4_k_cu_b65c4aea_329324cute7productE,@object
	.size		_ZN40_INTERNAL_0c041933_4_k_cu_b65c4aea_329324cute7productE,(_ZN40_INTERNAL_0c041933_4_k_cu_b65c4aea_329324cuda3std3__45__cpo3endE - _ZN40_INTERNAL_0c041933_4_k_cu_b65c4aea_329324cute7productE)
_ZN40_INTERNAL_0c041933_4_k_cu_b65c4aea_329324cute7productE:
	.zero		1
	.type		_ZN40_INTERNAL_0c041933_4_k_cu_b65c4aea_329324cuda3std3__45__cpo3endE,@object
	.size		_ZN40_INTERNAL_0c041933_4_k_cu_b65c4aea_329324cuda3std3__45__cpo3endE,(_ZN40_INTERNAL_0c041933_4_k_cu_b65c4aea_329324cuda3std3__419piecewise_constructE - _ZN40_INTERNAL_0c041933_4_k_cu_b65c4aea_329324cuda3std3__45__cpo3endE)
_ZN40_INTERNAL_0c041933_4_k_cu_b65c4aea_329324cuda3std3__45__cpo3endE:
	.zero		1
	.type		_ZN40_INTERNAL_0c041933_4_k_cu_b65c4aea_329324cuda3std3__419piecewise_constructE,@object
	.size		_ZN40_INTERNAL_0c041933_4_k_cu_b65c4aea_329324cuda3std3__419piecewise_constructE,(_ZN40_INTERNAL_0c041933_4_k_cu_b65c4aea_329324cuda3std3__45__cpo4cendE - _ZN40_INTERNAL_0c041933_4_k_cu_b65c4aea_329324cuda3std3__419piecewise_constructE)
_ZN40_INTERNAL_0c041933_4_k_cu_b65c4aea_329324cuda3std3__419piecewise_constructE:
	.zero		1
	.type		_ZN40_INTERNAL_0c041933_4_k_cu_b65c4aea_329324cuda3std3__45__cpo4cendE,@object
	.size		_ZN40_INTERNAL_0c041933_4_k_cu_b65c4aea_329324cuda3std3__45__cpo4cendE,(_ZN40_INTERNAL_0c041933_4_k_cu_b65c4aea_329324cuda3std6ranges3__45__cpo4swapE - _ZN40_INTERNAL_0c041933_4_k_cu_b65c4aea_329324cuda3std3__45__cpo4cendE)
_ZN40_INTERNAL_0c041933_4_k_cu_b65c4aea_329324cuda3std3__45__cpo4cendE:
	.zero		1
	.type		_ZN40_INTERNAL_0c041933_4_k_cu_b65c4aea_329324cuda3std6ranges3__45__cpo4swapE,@object
	.size		_ZN40_INTERNAL_0c041933_4_k_cu_b65c4aea_329324cuda3std6ranges3__45__cpo4swapE,(.L_8 - _ZN40_INTERNAL_0c041933_4_k_cu_b65c4aea_329324cuda3std6ranges3__45__cpo4swapE)
_ZN40_INTERNAL_0c041933_4_k_cu_b65c4aea_329324cuda3std6ranges3__45__cpo4swapE:
	.zero		1
.L_8:


//--------------------- .nv.constant0._ZN7cutlass13device_kernelINS_4gemm6kernel13GemmUniversalIN4cute5tupleIJiiiiEEENS1_10collective13CollectiveMmaINS1_34MainloopSm90TmaGmmaWarpSpecializedILi7ENS5_IJNS4_1CILi2EEENSA_ILi1EEESC_EEENS1_35KernelTmaWarpSpecializedCooperativeEEENS5_IJNSA_ILi128EEESG_NSA_ILi32EEEEEENS_10tfloat32_tENS5_IJlSC_lEEESJ_SK_NS4_8TiledMMAINS4_8MMA_AtomIJNS4_4SM904GMMA30MMA_64x128x8_F32TF32TF32_SS_TNILNSO_7ScaleInE1ELSQ_1EEEEEENS4_6LayoutISD_NS5_IJSC_NSA_ILi0EEESU_EEEEENS5_IJNS4_10UnderscoreESX_SX_EEEEENS4_13SM90_TMA_LOADENS4_14ComposedLayoutINS4_7SwizzleILi3ELi4ELi3EEENS4_18smem_ptr_flag_bitsILi32EEENST_INS5_IJNSA_ILi8EEESH_EEENS5_IJSH_SC_EEEEEEEvNS4_8identityENS4_23SM90_TMA_LOAD_MULTICASTES1A_vS1B_EENS_8epilogue10collective6detail29Sm90TmaWarpSpecializedAdapterINS1F_15DefaultEpilogueISJ_SK_SK_NS1E_6thread17LinearCombinationISJ_Li1EffLNS1J_9ScaleType4KindE0ELNS_15FloatRoundStyleE2ESJ_EENS1_15EpilogueDefaultEEEEEvvEEEEvNT_6ParamsE --------------------------
	.section	.nv.constant0._ZN7cutlass13device_kernelINS_4gemm6kernel13GemmUniversalIN4cute5tupleIJiiiiEEENS1_10collective13CollectiveMmaINS1_34MainloopSm90TmaGmmaWarpSpecializedILi7ENS5_IJNS4_1CILi2EEENSA_ILi1EEESC_EEENS1_35KernelTmaWarpSpecializedCooperativeEEENS5_IJNSA_ILi128EEESG_NSA_ILi32EEEEEENS_10tfloat32_tENS5_IJlSC_lEEESJ_SK_NS4_8TiledMMAINS4_8MMA_AtomIJNS4_4SM904GMMA30MMA_64x128x8_F32TF32TF32_SS_TNILNSO_7ScaleInE1ELSQ_1EEEEEENS4_6LayoutISD_NS5_IJSC_NSA_ILi0EEESU_EEEEENS5_IJNS4_10UnderscoreESX_SX_EEEEENS4_13SM90_TMA_LOADENS4_14ComposedLayoutINS4_7SwizzleILi3ELi4ELi3EEENS4_18smem_ptr_flag_bitsILi32EEENST_INS5_IJNSA_ILi8EEESH_EEENS5_IJSH_SC_EEEEEEEvNS4_8identityENS4_23SM90_TMA_LOAD_MULTICASTES1A_vS1B_EENS_8epilogue10collective6detail29Sm90TmaWarpSpecializedAdapterINS1F_15DefaultEpilogueISJ_SK_SK_NS1E_6thread17LinearCombinationISJ_Li1EffLNS1J_9ScaleType4KindE0ELNS_15FloatRoundStyleE2ESJ_EENS1_15EpilogueDefaultEEEEEvvEEEEvNT_6ParamsE,"a",@progbits
	.sectionflags	@""
	.align	4
.nv.constant0._ZN7cutlass13device_kernelINS_4gemm6kernel13GemmUniversalIN4cute5tupleIJiiiiEEENS1_10collective13CollectiveMmaINS1_34MainloopSm90TmaGmmaWarpSpecializedILi7ENS5_IJNS4_1CILi2EEENSA_ILi1EEESC_EEENS1_35KernelTmaWarpSpecializedCooperativeEEENS5_IJNSA_ILi128EEESG_NSA_ILi32EEEEEENS_10tfloat32_tENS5_IJlSC_lEEESJ_SK_NS4_8TiledMMAINS4_8MMA_AtomIJNS4_4SM904GMMA30MMA_64x128x8_F32TF32TF32_SS_TNILNSO_7ScaleInE1ELSQ_1EEEEEENS4_6LayoutISD_NS5_IJSC_NSA_ILi0EEESU_EEEEENS5_IJNS4_10UnderscoreESX_SX_EEEEENS4_13SM90_TMA_LOADENS4_14ComposedLayoutINS4_7SwizzleILi3ELi4ELi3EEENS4_18smem_ptr_flag_bitsILi32EEENST_INS5_IJNSA_ILi8EEESH_EEENS5_IJSH_SC_EEEEEEEvNS4_8identityENS4_23SM90_TMA_LOAD_MULTICASTES1A_vS1B_EENS_8epilogue10collective6detail29Sm90TmaWarpSpecializedAdapterINS1F_15DefaultEpilogueISJ_SK_SK_NS1E_6thread17LinearCombinationISJ_Li1EffLNS1J_9ScaleType4KindE0ELNS_15FloatRoundStyleE2ESJ_EENS1_15EpilogueDefaultEEEEEvvEEEEvNT_6ParamsE:
	.zero		1664


//--------------------- SYMBOLS --------------------------

	.type		.nv.reservedSmem.offset0,@object
	.size		.nv.reservedSmem.offset0,0x4
	.type		__assertfail,@function
